//
// Generated by NVIDIA NVVM Compiler
//
// Compiler Build ID: CL-36424714
// Cuda compilation tools, release 13.0, V13.0.88
// Based on NVVM 20.0.0
//

.version 9.0
.target sm_100
.address_size 64

	// .globl	_Z10EWM_LinearP6float2S0_iiiiS0_
// _ZZ9FE_LinearPfiiiiS_iifS_PiS_S0_E14shared_max_val has been demoted
// _ZZ9FE_LinearPfiiiiS_iifS_PiS_S0_E14shared_max_lag has been demoted
// _ZZ9FE_LinearPfiiiiS_iifS_PiS_S0_E14shared_min_val has been demoted
// _ZZ9FE_LinearPfiiiiS_iifS_PiS_S0_E14shared_min_lag has been demoted
// _ZZ22FeatureExtractionUpperPfiiiiiS_S_PiS_S0_E14shared_max_val has been demoted
// _ZZ22FeatureExtractionUpperPfiiiiiS_S_PiS_S0_E14shared_max_lag has been demoted
// _ZZ22FeatureExtractionUpperPfiiiiiS_S_PiS_S0_E14shared_min_val has been demoted
// _ZZ22FeatureExtractionUpperPfiiiiiS_S_PiS_S0_E14shared_min_lag has been demoted
// _ZZ17FeatureExtractionPfiiiiiiS_S_PiS_S0_E14shared_max_val has been demoted
// _ZZ17FeatureExtractionPfiiiiiiS_S_PiS_S0_E14shared_max_lag has been demoted
// _ZZ17FeatureExtractionPfiiiiiiS_S_PiS_S0_E14shared_min_val has been demoted
// _ZZ17FeatureExtractionPfiiiiiiS_S_PiS_S0_E14shared_min_lag has been demoted

.visible .entry _Z10EWM_LinearP6float2S0_iiiiS0_(
	.param .u64 .ptr .align 1 _Z10EWM_LinearP6float2S0_iiiiS0__param_0,
	.param .u64 .ptr .align 1 _Z10EWM_LinearP6float2S0_iiiiS0__param_1,
	.param .u32 _Z10EWM_LinearP6float2S0_iiiiS0__param_2,
	.param .u32 _Z10EWM_LinearP6float2S0_iiiiS0__param_3,
	.param .u32 _Z10EWM_LinearP6float2S0_iiiiS0__param_4,
	.param .u32 _Z10EWM_LinearP6float2S0_iiiiS0__param_5,
	.param .u64 .ptr .align 1 _Z10EWM_LinearP6float2S0_iiiiS0__param_6
)
{
	.reg .pred 	%p<10>;
	.reg .b32 	%r<108>;
	.reg .b32 	%f<67>;
	.reg .b64 	%rd<43>;

	ld.param.u64 	%rd4, [_Z10EWM_LinearP6float2S0_iiiiS0__param_0];
	ld.param.u64 	%rd5, [_Z10EWM_LinearP6float2S0_iiiiS0__param_1];
	ld.param.u32 	%r70, [_Z10EWM_LinearP6float2S0_iiiiS0__param_2];
	ld.param.u32 	%r71, [_Z10EWM_LinearP6float2S0_iiiiS0__param_3];
	ld.param.u32 	%r87, [_Z10EWM_LinearP6float2S0_iiiiS0__param_4];
	ld.param.u32 	%r88, [_Z10EWM_LinearP6float2S0_iiiiS0__param_5];
	ld.param.u64 	%rd6, [_Z10EWM_LinearP6float2S0_iiiiS0__param_6];
	cvta.to.global.u64 	%rd1, %rd6;
	cvta.to.global.u64 	%rd2, %rd5;
	cvta.to.global.u64 	%rd3, %rd4;
	mov.u32 	%r1, %tid.x;
	mov.u32 	%r2, %ctaid.x;
	setp.eq.s32 	%p1, %r2, 0;
	mov.u32 	%r89, %r2;
	@%p1 bra 	$L__BB0_1;
	bra.uni 	$L__BB0_11;
$L__BB0_1:
	mov.u32 	%r5, %ntid.x;
	div.u32 	%r6, %r71, %r5;
	setp.lt.s32 	%p4, %r6, 1;
	@%p4 bra 	$L__BB0_8;
	mul.lo.s32 	%r7, %r87, %r71;
	mul.lo.s32 	%r8, %r88, %r71;
	mul.lo.s32 	%r9, %r71, %r2;
	and.b32  	%r10, %r6, 3;
	setp.lt.u32 	%p5, %r6, 4;
	mov.b32 	%r103, 0;
	@%p5 bra 	$L__BB0_5;
	and.b32  	%r103, %r6, 2147483644;
	neg.s32 	%r102, %r103;
	add.s32 	%r78, %r1, %r5;
	add.s32 	%r101, %r78, %r9;
	add.s32 	%r98, %r1, %r9;
	shl.b32 	%r79, %r5, 1;
	add.s32 	%r100, %r98, %r79;
	mul.lo.s32 	%r80, %r5, 3;
	add.s32 	%r99, %r98, %r80;
	add.s32 	%r97, %r78, %r8;
	add.s32 	%r94, %r1, %r8;
	add.s32 	%r96, %r94, %r79;
	add.s32 	%r95, %r94, %r80;
	add.s32 	%r93, %r78, %r7;
	add.s32 	%r90, %r1, %r7;
	add.s32 	%r92, %r90, %r79;
	add.s32 	%r91, %r90, %r80;
$L__BB0_4:
	mul.wide.u32 	%rd7, %r90, 8;
	add.s64 	%rd8, %rd3, %rd7;
	ld.global.v2.f32 	{%f1, %f2}, [%rd8];
	mul.wide.u32 	%rd9, %r94, 8;
	add.s64 	%rd10, %rd2, %rd9;
	ld.global.v2.f32 	{%f3, %f4}, [%rd10];
	mul.f32 	%f5, %f1, %f3;
	mul.f32 	%f6, %f2, %f4;
	sub.f32 	%f7, %f5, %f6;
	mul.wide.u32 	%rd11, %r98, 8;
	add.s64 	%rd12, %rd1, %rd11;
	st.global.f32 	[%rd12], %f7;
	ld.global.f32 	%f8, [%rd10];
	ld.global.f32 	%f9, [%rd8];
	mul.f32 	%f10, %f9, %f4;
	fma.rn.f32 	%f11, %f2, %f8, %f10;
	st.global.f32 	[%rd12+4], %f11;
	mul.wide.u32 	%rd13, %r93, 8;
	add.s64 	%rd14, %rd3, %rd13;
	ld.global.v2.f32 	{%f12, %f13}, [%rd14];
	mul.wide.u32 	%rd15, %r97, 8;
	add.s64 	%rd16, %rd2, %rd15;
	ld.global.v2.f32 	{%f14, %f15}, [%rd16];
	mul.f32 	%f16, %f12, %f14;
	mul.f32 	%f17, %f13, %f15;
	sub.f32 	%f18, %f16, %f17;
	mul.wide.u32 	%rd17, %r101, 8;
	add.s64 	%rd18, %rd1, %rd17;
	st.global.f32 	[%rd18], %f18;
	ld.global.f32 	%f19, [%rd16];
	ld.global.f32 	%f20, [%rd14];
	mul.f32 	%f21, %f20, %f15;
	fma.rn.f32 	%f22, %f13, %f19, %f21;
	st.global.f32 	[%rd18+4], %f22;
	mul.wide.u32 	%rd19, %r92, 8;
	add.s64 	%rd20, %rd3, %rd19;
	ld.global.v2.f32 	{%f23, %f24}, [%rd20];
	mul.wide.u32 	%rd21, %r96, 8;
	add.s64 	%rd22, %rd2, %rd21;
	ld.global.v2.f32 	{%f25, %f26}, [%rd22];
	mul.f32 	%f27, %f23, %f25;
	mul.f32 	%f28, %f24, %f26;
	sub.f32 	%f29, %f27, %f28;
	mul.wide.u32 	%rd23, %r100, 8;
	add.s64 	%rd24, %rd1, %rd23;
	st.global.f32 	[%rd24], %f29;
	ld.global.f32 	%f30, [%rd22];
	ld.global.f32 	%f31, [%rd20];
	mul.f32 	%f32, %f31, %f26;
	fma.rn.f32 	%f33, %f24, %f30, %f32;
	st.global.f32 	[%rd24+4], %f33;
	mul.wide.u32 	%rd25, %r91, 8;
	add.s64 	%rd26, %rd3, %rd25;
	ld.global.v2.f32 	{%f34, %f35}, [%rd26];
	mul.wide.u32 	%rd27, %r95, 8;
	add.s64 	%rd28, %rd2, %rd27;
	ld.global.v2.f32 	{%f36, %f37}, [%rd28];
	mul.f32 	%f38, %f34, %f36;
	mul.f32 	%f39, %f35, %f37;
	sub.f32 	%f40, %f38, %f39;
	mul.wide.u32 	%rd29, %r99, 8;
	add.s64 	%rd30, %rd1, %rd29;
	st.global.f32 	[%rd30], %f40;
	ld.global.f32 	%f41, [%rd28];
	ld.global.f32 	%f42, [%rd26];
	mul.f32 	%f43, %f42, %f37;
	fma.rn.f32 	%f44, %f35, %f41, %f43;
	st.global.f32 	[%rd30+4], %f44;
	add.s32 	%r102, %r102, 4;
	shl.b32 	%r81, %r5, 2;
	add.s32 	%r101, %r101, %r81;
	add.s32 	%r100, %r100, %r81;
	add.s32 	%r99, %r99, %r81;
	add.s32 	%r98, %r98, %r81;
	add.s32 	%r97, %r97, %r81;
	add.s32 	%r96, %r96, %r81;
	add.s32 	%r95, %r95, %r81;
	add.s32 	%r94, %r94, %r81;
	add.s32 	%r93, %r93, %r81;
	add.s32 	%r92, %r92, %r81;
	add.s32 	%r91, %r91, %r81;
	add.s32 	%r90, %r90, %r81;
	setp.ne.s32 	%p6, %r102, 0;
	@%p6 bra 	$L__BB0_4;
$L__BB0_5:
	setp.eq.s32 	%p7, %r10, 0;
	@%p7 bra 	$L__BB0_8;
	mad.lo.s32 	%r82, %r5, %r103, %r1;
	add.s32 	%r107, %r82, %r9;
	add.s32 	%r106, %r82, %r8;
	mad.lo.s32 	%r105, %r87, %r71, %r82;
	neg.s32 	%r104, %r10;
$L__BB0_7:
	.pragma "nounroll";
	mul.wide.u32 	%rd31, %r105, 8;
	add.s64 	%rd32, %rd3, %rd31;
	ld.global.v2.f32 	{%f45, %f46}, [%rd32];
	mul.wide.u32 	%rd33, %r106, 8;
	add.s64 	%rd34, %rd2, %rd33;
	ld.global.v2.f32 	{%f47, %f48}, [%rd34];
	mul.f32 	%f49, %f45, %f47;
	mul.f32 	%f50, %f46, %f48;
	sub.f32 	%f51, %f49, %f50;
	mul.wide.u32 	%rd35, %r107, 8;
	add.s64 	%rd36, %rd1, %rd35;
	st.global.f32 	[%rd36], %f51;
	ld.global.f32 	%f52, [%rd34];
	ld.global.f32 	%f53, [%rd32];
	mul.f32 	%f54, %f53, %f48;
	fma.rn.f32 	%f55, %f46, %f52, %f54;
	st.global.f32 	[%rd36+4], %f55;
	add.s32 	%r107, %r107, %r5;
	add.s32 	%r106, %r106, %r5;
	add.s32 	%r105, %r105, %r5;
	add.s32 	%r104, %r104, 1;
	setp.ne.s32 	%p8, %r104, 0;
	@%p8 bra 	$L__BB0_7;
$L__BB0_8:
	setp.ne.s32 	%p9, %r1, 0;
	@%p9 bra 	$L__BB0_10;
	mad.lo.s32 	%r83, %r71, %r87, %r71;
	mul.wide.s32 	%rd37, %r83, 8;
	add.s64 	%rd38, %rd3, %rd37;
	ld.global.v2.f32 	{%f56, %f57}, [%rd38+-8];
	mad.lo.s32 	%r84, %r71, %r88, %r71;
	mul.wide.s32 	%rd39, %r84, 8;
	add.s64 	%rd40, %rd2, %rd39;
	ld.global.v2.f32 	{%f58, %f59}, [%rd40+-8];
	mul.f32 	%f60, %f56, %f58;
	mul.f32 	%f61, %f57, %f59;
	sub.f32 	%f62, %f60, %f61;
	mad.lo.s32 	%r85, %r71, %r2, %r71;
	add.s32 	%r86, %r85, -1;
	mul.wide.u32 	%rd41, %r86, 8;
	add.s64 	%rd42, %rd1, %rd41;
	st.global.f32 	[%rd42], %f62;
	ld.global.f32 	%f63, [%rd40+-8];
	ld.global.f32 	%f64, [%rd38+-8];
	mul.f32 	%f65, %f64, %f59;
	fma.rn.f32 	%f66, %f57, %f63, %f65;
	st.global.f32 	[%rd42+4], %f66;
$L__BB0_10:
	ret;
$L__BB0_11:
	sub.s32 	%r74, %r88, %r70;
	add.s32 	%r28, %r74, %r89;
	setp.gt.s32 	%p2, %r28, -1;
	add.s32 	%r75, %r87, 1;
	add.s32 	%r76, %r88, %r89;
	selp.b32 	%r87, %r75, %r87, %p2;
	selp.b32 	%r88, %r75, %r76, %p2;
	setp.gt.s32 	%p3, %r28, 0;
	mov.u32 	%r89, %r28;
	@%p3 bra 	$L__BB0_11;
	bra.uni 	$L__BB0_1;

}
	// .globl	_Z9FE_LinearPfiiiiS_iifS_PiS_S0_
.visible .entry _Z9FE_LinearPfiiiiS_iifS_PiS_S0_(
	.param .u64 .ptr .align 1 _Z9FE_LinearPfiiiiS_iifS_PiS_S0__param_0,
	.param .u32 _Z9FE_LinearPfiiiiS_iifS_PiS_S0__param_1,
	.param .u32 _Z9FE_LinearPfiiiiS_iifS_PiS_S0__param_2,
	.param .u32 _Z9FE_LinearPfiiiiS_iifS_PiS_S0__param_3,
	.param .u32 _Z9FE_LinearPfiiiiS_iifS_PiS_S0__param_4,
	.param .u64 .ptr .align 1 _Z9FE_LinearPfiiiiS_iifS_PiS_S0__param_5,
	.param .u32 _Z9FE_LinearPfiiiiS_iifS_PiS_S0__param_6,
	.param .u32 _Z9FE_LinearPfiiiiS_iifS_PiS_S0__param_7,
	.param .f32 _Z9FE_LinearPfiiiiS_iifS_PiS_S0__param_8,
	.param .u64 .ptr .align 1 _Z9FE_LinearPfiiiiS_iifS_PiS_S0__param_9,
	.param .u64 .ptr .align 1 _Z9FE_LinearPfiiiiS_iifS_PiS_S0__param_10,
	.param .u64 .ptr .align 1 _Z9FE_LinearPfiiiiS_iifS_PiS_S0__param_11,
	.param .u64 .ptr .align 1 _Z9FE_LinearPfiiiiS_iifS_PiS_S0__param_12
)
{
	.reg .pred 	%p<27>;
	.reg .b16 	%rs<3>;
	.reg .b32 	%r<144>;
	.reg .b32 	%f<39>;
	.reg .b64 	%rd<37>;
	// demoted variable
	.shared .align 4 .b8 _ZZ9FE_LinearPfiiiiS_iifS_PiS_S0_E14shared_max_val[512];
	// demoted variable
	.shared .align 4 .b8 _ZZ9FE_LinearPfiiiiS_iifS_PiS_S0_E14shared_max_lag[512];
	// demoted variable
	.shared .align 4 .b8 _ZZ9FE_LinearPfiiiiS_iifS_PiS_S0_E14shared_min_val[512];
	// demoted variable
	.shared .align 4 .b8 _ZZ9FE_LinearPfiiiiS_iifS_PiS_S0_E14shared_min_lag[512];
	ld.param.u64 	%rd9, [_Z9FE_LinearPfiiiiS_iifS_PiS_S0__param_0];
	ld.param.u32 	%r59, [_Z9FE_LinearPfiiiiS_iifS_PiS_S0__param_1];
	ld.param.u32 	%r60, [_Z9FE_LinearPfiiiiS_iifS_PiS_S0__param_2];
	ld.param.u32 	%r61, [_Z9FE_LinearPfiiiiS_iifS_PiS_S0__param_3];
	ld.param.u32 	%r62, [_Z9FE_LinearPfiiiiS_iifS_PiS_S0__param_4];
	ld.param.u32 	%r128, [_Z9FE_LinearPfiiiiS_iifS_PiS_S0__param_6];
	ld.param.u32 	%r129, [_Z9FE_LinearPfiiiiS_iifS_PiS_S0__param_7];
	ld.param.f32 	%f17, [_Z9FE_LinearPfiiiiS_iifS_PiS_S0__param_8];
	ld.param.u64 	%rd8, [_Z9FE_LinearPfiiiiS_iifS_PiS_S0__param_12];
	cvta.to.global.u64 	%rd1, %rd9;
	mov.u32 	%r1, %tid.x;
	mov.u32 	%r2, %ctaid.x;
	setp.eq.s32 	%p1, %r2, 0;
	@%p1 bra 	$L__BB1_3;
	mov.u32 	%r125, %r2;
$L__BB1_2:
	sub.s32 	%r65, %r129, %r60;
	add.s32 	%r6, %r65, %r125;
	setp.gt.s32 	%p2, %r6, -1;
	add.s32 	%r66, %r128, 1;
	add.s32 	%r67, %r129, %r125;
	selp.b32 	%r128, %r66, %r128, %p2;
	selp.b32 	%r129, %r66, %r67, %p2;
	setp.gt.s32 	%p3, %r6, 0;
	mov.u32 	%r125, %r6;
	@%p3 bra 	$L__BB1_2;
$L__BB1_3:
	shl.b32 	%r68, %r1, 2;
	mov.u32 	%r69, _ZZ9FE_LinearPfiiiiS_iifS_PiS_S0_E14shared_max_val;
	add.s32 	%r11, %r69, %r68;
	mov.b32 	%r70, 0;
	st.shared.u32 	[%r11], %r70;
	mov.u32 	%r71, _ZZ9FE_LinearPfiiiiS_iifS_PiS_S0_E14shared_max_lag;
	add.s32 	%r12, %r71, %r68;
	st.shared.u32 	[%r12], %r70;
	mov.u32 	%r72, _ZZ9FE_LinearPfiiiiS_iifS_PiS_S0_E14shared_min_val;
	add.s32 	%r13, %r72, %r68;
	st.shared.u32 	[%r13], %r70;
	mov.u32 	%r73, _ZZ9FE_LinearPfiiiiS_iifS_PiS_S0_E14shared_min_lag;
	add.s32 	%r14, %r73, %r68;
	st.shared.u32 	[%r14], %r70;
	mov.u32 	%r143, %ntid.x;
	div.u32 	%r16, %r59, %r143;
	setp.lt.s32 	%p4, %r16, 1;
	@%p4 bra 	$L__BB1_30;
	neg.s32 	%r142, %r16;
	mul.lo.s32 	%r18, %r61, %r2;
	shl.b32 	%r74, %r16, 1;
	and.b32  	%r75, %r74, 2;
	setp.eq.s32 	%p5, %r75, 0;
	@%p5 bra 	$L__BB1_11;
	mul.lo.s32 	%r76, %r143, %r16;
	sub.s32 	%r132, %r1, %r76;
	add.s32 	%r77, %r1, %r62;
	add.s32 	%r78, %r77, %r18;
	sub.s32 	%r131, %r78, %r76;
	cvt.u16.u32 	%rs1, %r16;
	and.b16  	%rs2, %rs1, 1;
	mul.wide.u16 	%r79, %rs2, 2;
	neg.s32 	%r130, %r79;
$L__BB1_6:
	.pragma "nounroll";
	mul.wide.u32 	%rd10, %r131, 4;
	add.s64 	%rd11, %rd1, %rd10;
	ld.global.f32 	%f1, [%rd11];
	ld.shared.f32 	%f18, [%r11];
	setp.gt.f32 	%p6, %f1, %f18;
	@%p6 bra 	$L__BB1_9;
	ld.shared.f32 	%f19, [%r13];
	setp.geu.f32 	%p7, %f1, %f19;
	@%p7 bra 	$L__BB1_10;
	st.shared.f32 	[%r13], %f1;
	add.s32 	%r80, %r132, 1;
	st.shared.u32 	[%r14], %r80;
	bra.uni 	$L__BB1_10;
$L__BB1_9:
	st.shared.f32 	[%r11], %f1;
	add.s32 	%r81, %r132, 1;
	st.shared.u32 	[%r12], %r81;
$L__BB1_10:
	sub.s32 	%r142, %r75, %r16;
	bar.sync 	0;
	add.s32 	%r132, %r132, %r143;
	add.s32 	%r131, %r131, %r143;
	add.s32 	%r130, %r130, 1;
	setp.ne.s32 	%p8, %r130, 0;
	@%p8 bra 	$L__BB1_6;
$L__BB1_11:
	setp.eq.s32 	%p9, %r16, 1;
	@%p9 bra 	$L__BB1_30;
	mul.lo.s32 	%r84, %r143, %r142;
	add.s32 	%r85, %r84, %r143;
	add.s32 	%r141, %r1, %r85;
	add.s32 	%r86, %r142, 2;
	mul.lo.s32 	%r87, %r143, %r86;
	add.s32 	%r140, %r1, %r87;
	add.s32 	%r88, %r142, 3;
	mul.lo.s32 	%r89, %r143, %r88;
	add.s32 	%r139, %r1, %r89;
	add.s32 	%r138, %r1, %r84;
	add.s32 	%r90, %r1, %r62;
	add.s32 	%r91, %r90, %r18;
	add.s32 	%r137, %r91, %r85;
	add.s32 	%r136, %r91, %r87;
	add.s32 	%r135, %r91, %r89;
	add.s32 	%r134, %r91, %r84;
$L__BB1_13:
	mul.wide.u32 	%rd12, %r134, 4;
	add.s64 	%rd13, %rd1, %rd12;
	ld.global.f32 	%f2, [%rd13];
	ld.shared.f32 	%f20, [%r11];
	setp.leu.f32 	%p10, %f2, %f20;
	@%p10 bra 	$L__BB1_15;
	st.shared.f32 	[%r11], %f2;
	add.s32 	%r93, %r138, 1;
	st.shared.u32 	[%r12], %r93;
	bra.uni 	$L__BB1_17;
$L__BB1_15:
	ld.shared.f32 	%f21, [%r13];
	setp.geu.f32 	%p11, %f2, %f21;
	@%p11 bra 	$L__BB1_17;
	st.shared.f32 	[%r13], %f2;
	add.s32 	%r92, %r138, 1;
	st.shared.u32 	[%r14], %r92;
$L__BB1_17:
	bar.sync 	0;
	mul.wide.u32 	%rd14, %r137, 4;
	add.s64 	%rd15, %rd1, %rd14;
	ld.global.f32 	%f3, [%rd15];
	ld.shared.f32 	%f22, [%r11];
	setp.gt.f32 	%p12, %f3, %f22;
	@%p12 bra 	$L__BB1_20;
	ld.shared.f32 	%f23, [%r13];
	setp.geu.f32 	%p13, %f3, %f23;
	@%p13 bra 	$L__BB1_21;
	st.shared.f32 	[%r13], %f3;
	add.s32 	%r94, %r141, 1;
	st.shared.u32 	[%r14], %r94;
	bra.uni 	$L__BB1_21;
$L__BB1_20:
	st.shared.f32 	[%r11], %f3;
	add.s32 	%r95, %r141, 1;
	st.shared.u32 	[%r12], %r95;
$L__BB1_21:
	bar.sync 	0;
	mul.wide.u32 	%rd16, %r136, 4;
	add.s64 	%rd17, %rd1, %rd16;
	ld.global.f32 	%f4, [%rd17];
	ld.shared.f32 	%f24, [%r11];
	setp.gt.f32 	%p14, %f4, %f24;
	@%p14 bra 	$L__BB1_24;
	ld.shared.f32 	%f25, [%r13];
	setp.geu.f32 	%p15, %f4, %f25;
	@%p15 bra 	$L__BB1_25;
	st.shared.f32 	[%r13], %f4;
	add.s32 	%r96, %r140, 1;
	st.shared.u32 	[%r14], %r96;
	bra.uni 	$L__BB1_25;
$L__BB1_24:
	st.shared.f32 	[%r11], %f4;
	add.s32 	%r97, %r140, 1;
	st.shared.u32 	[%r12], %r97;
$L__BB1_25:
	bar.sync 	0;
	mul.wide.u32 	%rd18, %r135, 4;
	add.s64 	%rd19, %rd1, %rd18;
	ld.global.f32 	%f5, [%rd19];
	ld.shared.f32 	%f26, [%r11];
	setp.gt.f32 	%p16, %f5, %f26;
	@%p16 bra 	$L__BB1_28;
	ld.shared.f32 	%f27, [%r13];
	setp.geu.f32 	%p17, %f5, %f27;
	@%p17 bra 	$L__BB1_29;
	st.shared.f32 	[%r13], %f5;
	add.s32 	%r98, %r139, 1;
	st.shared.u32 	[%r14], %r98;
	bra.uni 	$L__BB1_29;
$L__BB1_28:
	st.shared.f32 	[%r11], %f5;
	add.s32 	%r99, %r139, 1;
	st.shared.u32 	[%r12], %r99;
$L__BB1_29:
	bar.sync 	0;
	add.s32 	%r142, %r142, 4;
	shl.b32 	%r100, %r143, 2;
	add.s32 	%r141, %r141, %r100;
	add.s32 	%r140, %r140, %r100;
	add.s32 	%r139, %r139, %r100;
	add.s32 	%r138, %r138, %r100;
	add.s32 	%r137, %r137, %r100;
	add.s32 	%r136, %r136, %r100;
	add.s32 	%r135, %r135, %r100;
	add.s32 	%r134, %r134, %r100;
	setp.lt.s32 	%p18, %r142, %r16;
	@%p18 bra 	$L__BB1_13;
$L__BB1_30:
	setp.lt.u32 	%p19, %r143, 2;
	@%p19 bra 	$L__BB1_37;
$L__BB1_31:
	mov.u32 	%r56, %r143;
	shr.u32 	%r143, %r56, 1;
	setp.ge.u32 	%p20, %r1, %r143;
	@%p20 bra 	$L__BB1_36;
	ld.shared.f32 	%f28, [%r11];
	shl.b32 	%r58, %r143, 2;
	add.s32 	%r101, %r11, %r58;
	ld.shared.f32 	%f6, [%r101];
	setp.geu.f32 	%p21, %f28, %f6;
	@%p21 bra 	$L__BB1_34;
	st.shared.f32 	[%r11], %f6;
	add.s32 	%r102, %r12, %r58;
	ld.shared.u32 	%r103, [%r102];
	st.shared.u32 	[%r12], %r103;
$L__BB1_34:
	ld.shared.f32 	%f29, [%r13];
	add.s32 	%r104, %r13, %r58;
	ld.shared.f32 	%f7, [%r104];
	setp.leu.f32 	%p22, %f29, %f7;
	@%p22 bra 	$L__BB1_36;
	st.shared.f32 	[%r13], %f7;
	add.s32 	%r105, %r14, %r58;
	ld.shared.u32 	%r106, [%r105];
	st.shared.u32 	[%r14], %r106;
$L__BB1_36:
	bar.sync 	0;
	setp.gt.u32 	%p23, %r56, 3;
	@%p23 bra 	$L__BB1_31;
$L__BB1_37:
	setp.ne.s32 	%p24, %r1, 0;
	@%p24 bra 	$L__BB1_42;
	ld.param.u64 	%rd33, [_Z9FE_LinearPfiiiiS_iifS_PiS_S0__param_5];
	cvta.to.global.u64 	%rd20, %rd33;
	ld.shared.f32 	%f30, [_ZZ9FE_LinearPfiiiiS_iifS_PiS_S0_E14shared_max_val];
	mul.wide.s32 	%rd21, %r128, 4;
	add.s64 	%rd2, %rd20, %rd21;
	ld.global.f32 	%f38, [%rd2];
	mul.wide.s32 	%rd22, %r129, 4;
	add.s64 	%rd3, %rd20, %rd22;
	ld.global.f32 	%f37, [%rd3];
	mul.f32 	%f31, %f38, %f37;
	cvt.rn.f32.s32 	%f10, %r61;
	mul.f32 	%f32, %f31, %f10;
	div.rn.f32 	%f11, %f30, %f32;
	setp.leu.f32 	%p25, %f11, %f17;
	@%p25 bra 	$L__BB1_40;
	ld.param.u64 	%rd35, [_Z9FE_LinearPfiiiiS_iifS_PiS_S0__param_10];
	ld.param.u64 	%rd34, [_Z9FE_LinearPfiiiiS_iifS_PiS_S0__param_9];
	add.s32 	%r107, %r128, -1;
	mul.lo.s32 	%r108, %r107, %r128;
	shr.u32 	%r109, %r108, 31;
	add.s32 	%r110, %r108, %r109;
	shr.s32 	%r111, %r110, 1;
	add.s32 	%r112, %r60, -1;
	mad.lo.s32 	%r113, %r128, %r112, %r129;
	sub.s32 	%r114, %r113, %r111;
	cvta.to.global.u64 	%rd23, %rd34;
	mul.wide.s32 	%rd24, %r114, 4;
	add.s64 	%rd25, %rd23, %rd24;
	st.global.f32 	[%rd25], %f11;
	ld.shared.u32 	%r115, [_ZZ9FE_LinearPfiiiiS_iifS_PiS_S0_E14shared_max_lag];
	cvta.to.global.u64 	%rd26, %rd35;
	add.s64 	%rd27, %rd26, %rd24;
	st.global.u32 	[%rd27], %r115;
	ld.global.f32 	%f38, [%rd2];
	ld.global.f32 	%f37, [%rd3];
$L__BB1_40:
	ld.shared.f32 	%f33, [_ZZ9FE_LinearPfiiiiS_iifS_PiS_S0_E14shared_min_val];
	mul.f32 	%f34, %f38, %f37;
	mul.f32 	%f35, %f34, %f10;
	div.rn.f32 	%f16, %f33, %f35;
	neg.f32 	%f36, %f17;
	setp.geu.f32 	%p26, %f16, %f36;
	@%p26 bra 	$L__BB1_42;
	ld.param.u64 	%rd36, [_Z9FE_LinearPfiiiiS_iifS_PiS_S0__param_11];
	add.s32 	%r116, %r128, -1;
	mul.lo.s32 	%r117, %r116, %r128;
	shr.u32 	%r118, %r117, 31;
	add.s32 	%r119, %r117, %r118;
	shr.s32 	%r120, %r119, 1;
	add.s32 	%r121, %r60, -1;
	mad.lo.s32 	%r122, %r128, %r121, %r129;
	sub.s32 	%r123, %r122, %r120;
	cvta.to.global.u64 	%rd28, %rd36;
	mul.wide.s32 	%rd29, %r123, 4;
	add.s64 	%rd30, %rd28, %rd29;
	st.global.f32 	[%rd30], %f16;
	ld.shared.u32 	%r124, [_ZZ9FE_LinearPfiiiiS_iifS_PiS_S0_E14shared_min_lag];
	cvta.to.global.u64 	%rd31, %rd8;
	add.s64 	%rd32, %rd31, %rd29;
	st.global.u32 	[%rd32], %r124;
$L__BB1_42:
	ret;

}
	// .globl	_Z25ElementWiseMultiplicationP6float2S0_iiiiS0_
.visible .entry _Z25ElementWiseMultiplicationP6float2S0_iiiiS0_(
	.param .u64 .ptr .align 1 _Z25ElementWiseMultiplicationP6float2S0_iiiiS0__param_0,
	.param .u64 .ptr .align 1 _Z25ElementWiseMultiplicationP6float2S0_iiiiS0__param_1,
	.param .u32 _Z25ElementWiseMultiplicationP6float2S0_iiiiS0__param_2,
	.param .u32 _Z25ElementWiseMultiplicationP6float2S0_iiiiS0__param_3,
	.param .u32 _Z25ElementWiseMultiplicationP6float2S0_iiiiS0__param_4,
	.param .u32 _Z25ElementWiseMultiplicationP6float2S0_iiiiS0__param_5,
	.param .u64 .ptr .align 1 _Z25ElementWiseMultiplicationP6float2S0_iiiiS0__param_6
)
{
	.reg .pred 	%p<7>;
	.reg .b32 	%r<101>;
	.reg .b32 	%f<67>;
	.reg .b64 	%rd<43>;

	ld.param.u64 	%rd4, [_Z25ElementWiseMultiplicationP6float2S0_iiiiS0__param_0];
	ld.param.u64 	%rd5, [_Z25ElementWiseMultiplicationP6float2S0_iiiiS0__param_1];
	ld.param.u32 	%r65, [_Z25ElementWiseMultiplicationP6float2S0_iiiiS0__param_3];
	ld.param.u32 	%r66, [_Z25ElementWiseMultiplicationP6float2S0_iiiiS0__param_4];
	ld.param.u32 	%r67, [_Z25ElementWiseMultiplicationP6float2S0_iiiiS0__param_5];
	ld.param.u64 	%rd6, [_Z25ElementWiseMultiplicationP6float2S0_iiiiS0__param_6];
	cvta.to.global.u64 	%rd1, %rd6;
	cvta.to.global.u64 	%rd2, %rd5;
	cvta.to.global.u64 	%rd3, %rd4;
	mov.u32 	%r1, %tid.x;
	mov.u32 	%r2, %ctaid.y;
	mad.lo.s32 	%r3, %r67, %r66, %r2;
	mov.u32 	%r4, %ctaid.x;
	mov.u32 	%r5, %ntid.x;
	div.u32 	%r6, %r65, %r5;
	setp.lt.s32 	%p1, %r6, 1;
	@%p1 bra 	$L__BB2_7;
	ld.param.u32 	%r81, [_Z25ElementWiseMultiplicationP6float2S0_iiiiS0__param_2];
	mul.lo.s32 	%r7, %r3, %r65;
	mul.lo.s32 	%r8, %r65, %r4;
	mad.lo.s32 	%r69, %r81, %r2, %r4;
	mul.lo.s32 	%r9, %r69, %r65;
	and.b32  	%r10, %r6, 3;
	setp.lt.u32 	%p2, %r6, 4;
	mov.b32 	%r96, 0;
	@%p2 bra 	$L__BB2_4;
	and.b32  	%r96, %r6, 2147483644;
	neg.s32 	%r95, %r96;
	add.s32 	%r70, %r1, %r5;
	add.s32 	%r94, %r70, %r9;
	add.s32 	%r91, %r1, %r9;
	shl.b32 	%r71, %r5, 1;
	add.s32 	%r93, %r91, %r71;
	mul.lo.s32 	%r72, %r5, 3;
	add.s32 	%r92, %r91, %r72;
	add.s32 	%r90, %r70, %r8;
	add.s32 	%r87, %r1, %r8;
	add.s32 	%r89, %r87, %r71;
	add.s32 	%r88, %r87, %r72;
	add.s32 	%r86, %r70, %r7;
	add.s32 	%r83, %r1, %r7;
	add.s32 	%r85, %r83, %r71;
	add.s32 	%r84, %r83, %r72;
$L__BB2_3:
	mul.wide.u32 	%rd7, %r83, 8;
	add.s64 	%rd8, %rd3, %rd7;
	ld.global.v2.f32 	{%f1, %f2}, [%rd8];
	mul.wide.u32 	%rd9, %r87, 8;
	add.s64 	%rd10, %rd2, %rd9;
	ld.global.v2.f32 	{%f3, %f4}, [%rd10];
	mul.f32 	%f5, %f1, %f3;
	mul.f32 	%f6, %f2, %f4;
	sub.f32 	%f7, %f5, %f6;
	mul.wide.u32 	%rd11, %r91, 8;
	add.s64 	%rd12, %rd1, %rd11;
	st.global.f32 	[%rd12], %f7;
	ld.global.f32 	%f8, [%rd10];
	ld.global.f32 	%f9, [%rd8];
	mul.f32 	%f10, %f9, %f4;
	fma.rn.f32 	%f11, %f2, %f8, %f10;
	st.global.f32 	[%rd12+4], %f11;
	mul.wide.u32 	%rd13, %r86, 8;
	add.s64 	%rd14, %rd3, %rd13;
	ld.global.v2.f32 	{%f12, %f13}, [%rd14];
	mul.wide.u32 	%rd15, %r90, 8;
	add.s64 	%rd16, %rd2, %rd15;
	ld.global.v2.f32 	{%f14, %f15}, [%rd16];
	mul.f32 	%f16, %f12, %f14;
	mul.f32 	%f17, %f13, %f15;
	sub.f32 	%f18, %f16, %f17;
	mul.wide.u32 	%rd17, %r94, 8;
	add.s64 	%rd18, %rd1, %rd17;
	st.global.f32 	[%rd18], %f18;
	ld.global.f32 	%f19, [%rd16];
	ld.global.f32 	%f20, [%rd14];
	mul.f32 	%f21, %f20, %f15;
	fma.rn.f32 	%f22, %f13, %f19, %f21;
	st.global.f32 	[%rd18+4], %f22;
	mul.wide.u32 	%rd19, %r85, 8;
	add.s64 	%rd20, %rd3, %rd19;
	ld.global.v2.f32 	{%f23, %f24}, [%rd20];
	mul.wide.u32 	%rd21, %r89, 8;
	add.s64 	%rd22, %rd2, %rd21;
	ld.global.v2.f32 	{%f25, %f26}, [%rd22];
	mul.f32 	%f27, %f23, %f25;
	mul.f32 	%f28, %f24, %f26;
	sub.f32 	%f29, %f27, %f28;
	mul.wide.u32 	%rd23, %r93, 8;
	add.s64 	%rd24, %rd1, %rd23;
	st.global.f32 	[%rd24], %f29;
	ld.global.f32 	%f30, [%rd22];
	ld.global.f32 	%f31, [%rd20];
	mul.f32 	%f32, %f31, %f26;
	fma.rn.f32 	%f33, %f24, %f30, %f32;
	st.global.f32 	[%rd24+4], %f33;
	mul.wide.u32 	%rd25, %r84, 8;
	add.s64 	%rd26, %rd3, %rd25;
	ld.global.v2.f32 	{%f34, %f35}, [%rd26];
	mul.wide.u32 	%rd27, %r88, 8;
	add.s64 	%rd28, %rd2, %rd27;
	ld.global.v2.f32 	{%f36, %f37}, [%rd28];
	mul.f32 	%f38, %f34, %f36;
	mul.f32 	%f39, %f35, %f37;
	sub.f32 	%f40, %f38, %f39;
	mul.wide.u32 	%rd29, %r92, 8;
	add.s64 	%rd30, %rd1, %rd29;
	st.global.f32 	[%rd30], %f40;
	ld.global.f32 	%f41, [%rd28];
	ld.global.f32 	%f42, [%rd26];
	mul.f32 	%f43, %f42, %f37;
	fma.rn.f32 	%f44, %f35, %f41, %f43;
	st.global.f32 	[%rd30+4], %f44;
	add.s32 	%r95, %r95, 4;
	shl.b32 	%r73, %r5, 2;
	add.s32 	%r94, %r94, %r73;
	add.s32 	%r93, %r93, %r73;
	add.s32 	%r92, %r92, %r73;
	add.s32 	%r91, %r91, %r73;
	add.s32 	%r90, %r90, %r73;
	add.s32 	%r89, %r89, %r73;
	add.s32 	%r88, %r88, %r73;
	add.s32 	%r87, %r87, %r73;
	add.s32 	%r86, %r86, %r73;
	add.s32 	%r85, %r85, %r73;
	add.s32 	%r84, %r84, %r73;
	add.s32 	%r83, %r83, %r73;
	setp.ne.s32 	%p3, %r95, 0;
	@%p3 bra 	$L__BB2_3;
$L__BB2_4:
	setp.eq.s32 	%p4, %r10, 0;
	@%p4 bra 	$L__BB2_7;
	mad.lo.s32 	%r74, %r5, %r96, %r1;
	add.s32 	%r100, %r74, %r9;
	add.s32 	%r99, %r74, %r8;
	add.s32 	%r98, %r74, %r7;
	neg.s32 	%r97, %r10;
$L__BB2_6:
	.pragma "nounroll";
	mul.wide.u32 	%rd31, %r98, 8;
	add.s64 	%rd32, %rd3, %rd31;
	ld.global.v2.f32 	{%f45, %f46}, [%rd32];
	mul.wide.u32 	%rd33, %r99, 8;
	add.s64 	%rd34, %rd2, %rd33;
	ld.global.v2.f32 	{%f47, %f48}, [%rd34];
	mul.f32 	%f49, %f45, %f47;
	mul.f32 	%f50, %f46, %f48;
	sub.f32 	%f51, %f49, %f50;
	mul.wide.u32 	%rd35, %r100, 8;
	add.s64 	%rd36, %rd1, %rd35;
	st.global.f32 	[%rd36], %f51;
	ld.global.f32 	%f52, [%rd34];
	ld.global.f32 	%f53, [%rd32];
	mul.f32 	%f54, %f53, %f48;
	fma.rn.f32 	%f55, %f46, %f52, %f54;
	st.global.f32 	[%rd36+4], %f55;
	add.s32 	%r100, %r100, %r5;
	add.s32 	%r99, %r99, %r5;
	add.s32 	%r98, %r98, %r5;
	add.s32 	%r97, %r97, 1;
	setp.ne.s32 	%p5, %r97, 0;
	@%p5 bra 	$L__BB2_6;
$L__BB2_7:
	setp.ne.s32 	%p6, %r1, 0;
	@%p6 bra 	$L__BB2_9;
	ld.param.u32 	%r82, [_Z25ElementWiseMultiplicationP6float2S0_iiiiS0__param_2];
	mad.lo.s32 	%r75, %r65, %r3, %r65;
	mul.wide.s32 	%rd37, %r75, 8;
	add.s64 	%rd38, %rd3, %rd37;
	ld.global.v2.f32 	{%f56, %f57}, [%rd38+-8];
	mov.u32 	%r76, %ctaid.x;
	mad.lo.s32 	%r77, %r82, %r2, %r76;
	mad.lo.s32 	%r78, %r65, %r76, %r65;
	mul.wide.s32 	%rd39, %r78, 8;
	add.s64 	%rd40, %rd2, %rd39;
	ld.global.v2.f32 	{%f58, %f59}, [%rd40+-8];
	mul.f32 	%f60, %f56, %f58;
	mul.f32 	%f61, %f57, %f59;
	sub.f32 	%f62, %f60, %f61;
	mad.lo.s32 	%r79, %r65, %r77, %r65;
	add.s32 	%r80, %r79, -1;
	mul.wide.u32 	%rd41, %r80, 8;
	add.s64 	%rd42, %rd1, %rd41;
	st.global.f32 	[%rd42], %f62;
	ld.global.f32 	%f63, [%rd40+-8];
	ld.global.f32 	%f64, [%rd38+-8];
	mul.f32 	%f65, %f64, %f59;
	fma.rn.f32 	%f66, %f57, %f63, %f65;
	st.global.f32 	[%rd42+4], %f66;
$L__BB2_9:
	ret;

}
	// .globl	_Z30ElementWiseMultiplicationUpperP6float2S0_iiiiS0_
.visible .entry _Z30ElementWiseMultiplicationUpperP6float2S0_iiiiS0_(
	.param .u64 .ptr .align 1 _Z30ElementWiseMultiplicationUpperP6float2S0_iiiiS0__param_0,
	.param .u64 .ptr .align 1 _Z30ElementWiseMultiplicationUpperP6float2S0_iiiiS0__param_1,
	.param .u32 _Z30ElementWiseMultiplicationUpperP6float2S0_iiiiS0__param_2,
	.param .u32 _Z30ElementWiseMultiplicationUpperP6float2S0_iiiiS0__param_3,
	.param .u32 _Z30ElementWiseMultiplicationUpperP6float2S0_iiiiS0__param_4,
	.param .u32 _Z30ElementWiseMultiplicationUpperP6float2S0_iiiiS0__param_5,
	.param .u64 .ptr .align 1 _Z30ElementWiseMultiplicationUpperP6float2S0_iiiiS0__param_6
)
{
	.reg .pred 	%p<7>;
	.reg .b32 	%r<76>;
	.reg .b32 	%f<67>;
	.reg .b64 	%rd<37>;

	ld.param.u64 	%rd4, [_Z30ElementWiseMultiplicationUpperP6float2S0_iiiiS0__param_0];
	ld.param.u64 	%rd5, [_Z30ElementWiseMultiplicationUpperP6float2S0_iiiiS0__param_1];
	ld.param.u32 	%r46, [_Z30ElementWiseMultiplicationUpperP6float2S0_iiiiS0__param_3];
	ld.param.u64 	%rd6, [_Z30ElementWiseMultiplicationUpperP6float2S0_iiiiS0__param_6];
	cvta.to.global.u64 	%rd1, %rd6;
	cvta.to.global.u64 	%rd2, %rd5;
	cvta.to.global.u64 	%rd3, %rd4;
	mov.u32 	%r1, %tid.x;
	mov.u32 	%r2, %ctaid.x;
	mov.u32 	%r3, %ntid.x;
	div.u32 	%r4, %r46, %r3;
	setp.lt.s32 	%p1, %r4, 1;
	@%p1 bra 	$L__BB3_7;
	ld.param.u32 	%r61, [_Z30ElementWiseMultiplicationUpperP6float2S0_iiiiS0__param_4];
	mul.lo.s32 	%r5, %r61, %r46;
	add.s32 	%r49, %r61, %r2;
	mul.lo.s32 	%r6, %r49, %r46;
	and.b32  	%r7, %r4, 3;
	setp.lt.u32 	%p2, %r4, 4;
	mov.b32 	%r72, 0;
	@%p2 bra 	$L__BB3_4;
	and.b32  	%r72, %r4, 2147483644;
	neg.s32 	%r71, %r72;
	add.s32 	%r50, %r1, %r3;
	add.s32 	%r70, %r50, %r6;
	add.s32 	%r67, %r1, %r6;
	shl.b32 	%r51, %r3, 1;
	add.s32 	%r69, %r67, %r51;
	mul.lo.s32 	%r52, %r3, 3;
	add.s32 	%r68, %r67, %r52;
	add.s32 	%r66, %r50, %r5;
	add.s32 	%r63, %r1, %r5;
	add.s32 	%r65, %r63, %r51;
	add.s32 	%r64, %r63, %r52;
$L__BB3_3:
	mul.wide.u32 	%rd7, %r63, 8;
	add.s64 	%rd8, %rd3, %rd7;
	ld.global.v2.f32 	{%f1, %f2}, [%rd8];
	mul.wide.u32 	%rd9, %r67, 8;
	add.s64 	%rd10, %rd2, %rd9;
	ld.global.v2.f32 	{%f3, %f4}, [%rd10];
	mul.f32 	%f5, %f1, %f3;
	mul.f32 	%f6, %f2, %f4;
	sub.f32 	%f7, %f5, %f6;
	add.s64 	%rd11, %rd1, %rd9;
	st.global.f32 	[%rd11], %f7;
	ld.global.f32 	%f8, [%rd10];
	ld.global.f32 	%f9, [%rd8];
	mul.f32 	%f10, %f9, %f4;
	fma.rn.f32 	%f11, %f2, %f8, %f10;
	st.global.f32 	[%rd11+4], %f11;
	mul.wide.u32 	%rd12, %r66, 8;
	add.s64 	%rd13, %rd3, %rd12;
	ld.global.v2.f32 	{%f12, %f13}, [%rd13];
	mul.wide.u32 	%rd14, %r70, 8;
	add.s64 	%rd15, %rd2, %rd14;
	ld.global.v2.f32 	{%f14, %f15}, [%rd15];
	mul.f32 	%f16, %f12, %f14;
	mul.f32 	%f17, %f13, %f15;
	sub.f32 	%f18, %f16, %f17;
	add.s64 	%rd16, %rd1, %rd14;
	st.global.f32 	[%rd16], %f18;
	ld.global.f32 	%f19, [%rd15];
	ld.global.f32 	%f20, [%rd13];
	mul.f32 	%f21, %f20, %f15;
	fma.rn.f32 	%f22, %f13, %f19, %f21;
	st.global.f32 	[%rd16+4], %f22;
	mul.wide.u32 	%rd17, %r65, 8;
	add.s64 	%rd18, %rd3, %rd17;
	ld.global.v2.f32 	{%f23, %f24}, [%rd18];
	mul.wide.u32 	%rd19, %r69, 8;
	add.s64 	%rd20, %rd2, %rd19;
	ld.global.v2.f32 	{%f25, %f26}, [%rd20];
	mul.f32 	%f27, %f23, %f25;
	mul.f32 	%f28, %f24, %f26;
	sub.f32 	%f29, %f27, %f28;
	add.s64 	%rd21, %rd1, %rd19;
	st.global.f32 	[%rd21], %f29;
	ld.global.f32 	%f30, [%rd20];
	ld.global.f32 	%f31, [%rd18];
	mul.f32 	%f32, %f31, %f26;
	fma.rn.f32 	%f33, %f24, %f30, %f32;
	st.global.f32 	[%rd21+4], %f33;
	mul.wide.u32 	%rd22, %r64, 8;
	add.s64 	%rd23, %rd3, %rd22;
	ld.global.v2.f32 	{%f34, %f35}, [%rd23];
	mul.wide.u32 	%rd24, %r68, 8;
	add.s64 	%rd25, %rd2, %rd24;
	ld.global.v2.f32 	{%f36, %f37}, [%rd25];
	mul.f32 	%f38, %f34, %f36;
	mul.f32 	%f39, %f35, %f37;
	sub.f32 	%f40, %f38, %f39;
	add.s64 	%rd26, %rd1, %rd24;
	st.global.f32 	[%rd26], %f40;
	ld.global.f32 	%f41, [%rd25];
	ld.global.f32 	%f42, [%rd23];
	mul.f32 	%f43, %f42, %f37;
	fma.rn.f32 	%f44, %f35, %f41, %f43;
	st.global.f32 	[%rd26+4], %f44;
	add.s32 	%r71, %r71, 4;
	shl.b32 	%r53, %r3, 2;
	add.s32 	%r70, %r70, %r53;
	add.s32 	%r69, %r69, %r53;
	add.s32 	%r68, %r68, %r53;
	add.s32 	%r67, %r67, %r53;
	add.s32 	%r66, %r66, %r53;
	add.s32 	%r65, %r65, %r53;
	add.s32 	%r64, %r64, %r53;
	add.s32 	%r63, %r63, %r53;
	setp.ne.s32 	%p3, %r71, 0;
	@%p3 bra 	$L__BB3_3;
$L__BB3_4:
	setp.eq.s32 	%p4, %r7, 0;
	@%p4 bra 	$L__BB3_7;
	mov.u32 	%r54, %tid.x;
	mad.lo.s32 	%r55, %r3, %r72, %r54;
	add.s32 	%r75, %r55, %r6;
	add.s32 	%r74, %r55, %r5;
	neg.s32 	%r73, %r7;
$L__BB3_6:
	.pragma "nounroll";
	mul.wide.u32 	%rd27, %r74, 8;
	add.s64 	%rd28, %rd3, %rd27;
	ld.global.v2.f32 	{%f45, %f46}, [%rd28];
	mul.wide.u32 	%rd29, %r75, 8;
	add.s64 	%rd30, %rd2, %rd29;
	ld.global.v2.f32 	{%f47, %f48}, [%rd30];
	mul.f32 	%f49, %f45, %f47;
	mul.f32 	%f50, %f46, %f48;
	sub.f32 	%f51, %f49, %f50;
	add.s64 	%rd31, %rd1, %rd29;
	st.global.f32 	[%rd31], %f51;
	ld.global.f32 	%f52, [%rd30];
	ld.global.f32 	%f53, [%rd28];
	mul.f32 	%f54, %f53, %f48;
	fma.rn.f32 	%f55, %f46, %f52, %f54;
	st.global.f32 	[%rd31+4], %f55;
	add.s32 	%r75, %r75, %r3;
	add.s32 	%r74, %r74, %r3;
	add.s32 	%r73, %r73, 1;
	setp.ne.s32 	%p5, %r73, 0;
	@%p5 bra 	$L__BB3_6;
$L__BB3_7:
	mov.u32 	%r56, %tid.x;
	setp.ne.s32 	%p6, %r56, 0;
	@%p6 bra 	$L__BB3_9;
	ld.param.u32 	%r62, [_Z30ElementWiseMultiplicationUpperP6float2S0_iiiiS0__param_4];
	mov.u32 	%r57, %ctaid.x;
	add.s32 	%r58, %r62, %r57;
	mad.lo.s32 	%r59, %r46, %r62, %r46;
	mul.wide.s32 	%rd32, %r59, 8;
	add.s64 	%rd33, %rd3, %rd32;
	ld.global.v2.f32 	{%f56, %f57}, [%rd33+-8];
	mad.lo.s32 	%r60, %r46, %r58, %r46;
	mul.wide.s32 	%rd34, %r60, 8;
	add.s64 	%rd35, %rd2, %rd34;
	ld.global.v2.f32 	{%f58, %f59}, [%rd35+-8];
	mul.f32 	%f60, %f56, %f58;
	mul.f32 	%f61, %f57, %f59;
	sub.f32 	%f62, %f60, %f61;
	add.s64 	%rd36, %rd1, %rd34;
	st.global.f32 	[%rd36+-8], %f62;
	ld.global.f32 	%f63, [%rd35+-8];
	ld.global.f32 	%f64, [%rd33+-8];
	mul.f32 	%f65, %f64, %f59;
	fma.rn.f32 	%f66, %f57, %f63, %f65;
	st.global.f32 	[%rd36+-4], %f66;
$L__BB3_9:
	ret;

}
	// .globl	_Z22FeatureExtractionUpperPfiiiiiS_S_PiS_S0_
.visible .entry _Z22FeatureExtractionUpperPfiiiiiS_S_PiS_S0_(
	.param .u64 .ptr .align 1 _Z22FeatureExtractionUpperPfiiiiiS_S_PiS_S0__param_0,
	.param .u32 _Z22FeatureExtractionUpperPfiiiiiS_S_PiS_S0__param_1,
	.param .u32 _Z22FeatureExtractionUpperPfiiiiiS_S_PiS_S0__param_2,
	.param .u32 _Z22FeatureExtractionUpperPfiiiiiS_S_PiS_S0__param_3,
	.param .u32 _Z22FeatureExtractionUpperPfiiiiiS_S_PiS_S0__param_4,
	.param .u32 _Z22FeatureExtractionUpperPfiiiiiS_S_PiS_S0__param_5,
	.param .u64 .ptr .align 1 _Z22FeatureExtractionUpperPfiiiiiS_S_PiS_S0__param_6,
	.param .u64 .ptr .align 1 _Z22FeatureExtractionUpperPfiiiiiS_S_PiS_S0__param_7,
	.param .u64 .ptr .align 1 _Z22FeatureExtractionUpperPfiiiiiS_S_PiS_S0__param_8,
	.param .u64 .ptr .align 1 _Z22FeatureExtractionUpperPfiiiiiS_S_PiS_S0__param_9,
	.param .u64 .ptr .align 1 _Z22FeatureExtractionUpperPfiiiiiS_S_PiS_S0__param_10
)
{
	.reg .pred 	%p<22>;
	.reg .b16 	%rs<3>;
	.reg .b32 	%r<113>;
	.reg .b32 	%f<33>;
	.reg .b64 	%rd<36>;
	// demoted variable
	.shared .align 4 .b8 _ZZ22FeatureExtractionUpperPfiiiiiS_S_PiS_S0_E14shared_max_val[512];
	// demoted variable
	.shared .align 4 .b8 _ZZ22FeatureExtractionUpperPfiiiiiS_S_PiS_S0_E14shared_max_lag[512];
	// demoted variable
	.shared .align 4 .b8 _ZZ22FeatureExtractionUpperPfiiiiiS_S_PiS_S0_E14shared_min_val[512];
	// demoted variable
	.shared .align 4 .b8 _ZZ22FeatureExtractionUpperPfiiiiiS_S_PiS_S0_E14shared_min_lag[512];
	ld.param.u64 	%rd7, [_Z22FeatureExtractionUpperPfiiiiiS_S_PiS_S0__param_0];
	ld.param.u32 	%r56, [_Z22FeatureExtractionUpperPfiiiiiS_S_PiS_S0__param_1];
	ld.param.u32 	%r52, [_Z22FeatureExtractionUpperPfiiiiiS_S_PiS_S0__param_2];
	ld.param.u32 	%r53, [_Z22FeatureExtractionUpperPfiiiiiS_S_PiS_S0__param_3];
	ld.param.u32 	%r54, [_Z22FeatureExtractionUpperPfiiiiiS_S_PiS_S0__param_4];
	ld.param.u32 	%r55, [_Z22FeatureExtractionUpperPfiiiiiS_S_PiS_S0__param_5];
	ld.param.u64 	%rd6, [_Z22FeatureExtractionUpperPfiiiiiS_S_PiS_S0__param_10];
	cvta.to.global.u64 	%rd1, %rd7;
	mov.u32 	%r1, %tid.x;
	mov.u32 	%r2, %ctaid.x;
	add.s32 	%r3, %r55, %r2;
	shl.b32 	%r57, %r1, 2;
	mov.u32 	%r58, _ZZ22FeatureExtractionUpperPfiiiiiS_S_PiS_S0_E14shared_max_val;
	add.s32 	%r4, %r58, %r57;
	mov.b32 	%r59, 0;
	st.shared.u32 	[%r4], %r59;
	mov.u32 	%r60, _ZZ22FeatureExtractionUpperPfiiiiiS_S_PiS_S0_E14shared_max_lag;
	add.s32 	%r5, %r60, %r57;
	st.shared.u32 	[%r5], %r59;
	mov.u32 	%r61, _ZZ22FeatureExtractionUpperPfiiiiiS_S_PiS_S0_E14shared_min_val;
	add.s32 	%r6, %r61, %r57;
	st.shared.u32 	[%r6], %r59;
	mov.u32 	%r62, _ZZ22FeatureExtractionUpperPfiiiiiS_S_PiS_S0_E14shared_min_lag;
	add.s32 	%r7, %r62, %r57;
	st.shared.u32 	[%r7], %r59;
	mov.u32 	%r112, %ntid.x;
	div.u32 	%r9, %r56, %r112;
	setp.lt.s32 	%p1, %r9, 1;
	@%p1 bra 	$L__BB4_27;
	neg.s32 	%r111, %r9;
	mul.lo.s32 	%r11, %r3, %r53;
	shl.b32 	%r63, %r9, 1;
	and.b32  	%r64, %r63, 2;
	setp.eq.s32 	%p2, %r64, 0;
	@%p2 bra 	$L__BB4_8;
	mul.lo.s32 	%r65, %r112, %r9;
	sub.s32 	%r101, %r1, %r65;
	add.s32 	%r66, %r1, %r54;
	add.s32 	%r67, %r66, %r11;
	sub.s32 	%r100, %r67, %r65;
	cvt.u16.u32 	%rs1, %r9;
	and.b16  	%rs2, %rs1, 1;
	mul.wide.u16 	%r68, %rs2, 2;
	neg.s32 	%r99, %r68;
$L__BB4_3:
	.pragma "nounroll";
	mul.wide.u32 	%rd8, %r100, 4;
	add.s64 	%rd9, %rd1, %rd8;
	ld.global.f32 	%f1, [%rd9];
	ld.shared.f32 	%f8, [%r4];
	setp.gt.f32 	%p3, %f1, %f8;
	@%p3 bra 	$L__BB4_6;
	ld.shared.f32 	%f9, [%r6];
	setp.geu.f32 	%p4, %f1, %f9;
	@%p4 bra 	$L__BB4_7;
	st.shared.f32 	[%r6], %f1;
	add.s32 	%r69, %r101, 1;
	st.shared.u32 	[%r7], %r69;
	bra.uni 	$L__BB4_7;
$L__BB4_6:
	st.shared.f32 	[%r4], %f1;
	add.s32 	%r70, %r101, 1;
	st.shared.u32 	[%r5], %r70;
$L__BB4_7:
	sub.s32 	%r111, %r64, %r9;
	bar.sync 	0;
	add.s32 	%r101, %r101, %r112;
	add.s32 	%r100, %r100, %r112;
	add.s32 	%r99, %r99, 1;
	setp.ne.s32 	%p5, %r99, 0;
	@%p5 bra 	$L__BB4_3;
$L__BB4_8:
	setp.eq.s32 	%p6, %r9, 1;
	@%p6 bra 	$L__BB4_27;
	mul.lo.s32 	%r73, %r112, %r111;
	add.s32 	%r74, %r73, %r112;
	add.s32 	%r110, %r1, %r74;
	add.s32 	%r75, %r111, 2;
	mul.lo.s32 	%r76, %r112, %r75;
	add.s32 	%r109, %r1, %r76;
	add.s32 	%r77, %r111, 3;
	mul.lo.s32 	%r78, %r112, %r77;
	add.s32 	%r108, %r1, %r78;
	add.s32 	%r107, %r1, %r73;
	add.s32 	%r79, %r1, %r54;
	add.s32 	%r80, %r79, %r11;
	add.s32 	%r106, %r80, %r74;
	add.s32 	%r105, %r80, %r76;
	add.s32 	%r104, %r80, %r78;
	add.s32 	%r103, %r80, %r73;
$L__BB4_10:
	mul.wide.u32 	%rd10, %r103, 4;
	add.s64 	%rd11, %rd1, %rd10;
	ld.global.f32 	%f2, [%rd11];
	ld.shared.f32 	%f10, [%r4];
	setp.leu.f32 	%p7, %f2, %f10;
	@%p7 bra 	$L__BB4_12;
	st.shared.f32 	[%r4], %f2;
	add.s32 	%r82, %r107, 1;
	st.shared.u32 	[%r5], %r82;
	bra.uni 	$L__BB4_14;
$L__BB4_12:
	ld.shared.f32 	%f11, [%r6];
	setp.geu.f32 	%p8, %f2, %f11;
	@%p8 bra 	$L__BB4_14;
	st.shared.f32 	[%r6], %f2;
	add.s32 	%r81, %r107, 1;
	st.shared.u32 	[%r7], %r81;
$L__BB4_14:
	bar.sync 	0;
	mul.wide.u32 	%rd12, %r106, 4;
	add.s64 	%rd13, %rd1, %rd12;
	ld.global.f32 	%f3, [%rd13];
	ld.shared.f32 	%f12, [%r4];
	setp.gt.f32 	%p9, %f3, %f12;
	@%p9 bra 	$L__BB4_17;
	ld.shared.f32 	%f13, [%r6];
	setp.geu.f32 	%p10, %f3, %f13;
	@%p10 bra 	$L__BB4_18;
	st.shared.f32 	[%r6], %f3;
	add.s32 	%r83, %r110, 1;
	st.shared.u32 	[%r7], %r83;
	bra.uni 	$L__BB4_18;
$L__BB4_17:
	st.shared.f32 	[%r4], %f3;
	add.s32 	%r84, %r110, 1;
	st.shared.u32 	[%r5], %r84;
$L__BB4_18:
	bar.sync 	0;
	mul.wide.u32 	%rd14, %r105, 4;
	add.s64 	%rd15, %rd1, %rd14;
	ld.global.f32 	%f4, [%rd15];
	ld.shared.f32 	%f14, [%r4];
	setp.gt.f32 	%p11, %f4, %f14;
	@%p11 bra 	$L__BB4_21;
	ld.shared.f32 	%f15, [%r6];
	setp.geu.f32 	%p12, %f4, %f15;
	@%p12 bra 	$L__BB4_22;
	st.shared.f32 	[%r6], %f4;
	add.s32 	%r85, %r109, 1;
	st.shared.u32 	[%r7], %r85;
	bra.uni 	$L__BB4_22;
$L__BB4_21:
	st.shared.f32 	[%r4], %f4;
	add.s32 	%r86, %r109, 1;
	st.shared.u32 	[%r5], %r86;
$L__BB4_22:
	bar.sync 	0;
	mul.wide.u32 	%rd16, %r104, 4;
	add.s64 	%rd17, %rd1, %rd16;
	ld.global.f32 	%f5, [%rd17];
	ld.shared.f32 	%f16, [%r4];
	setp.gt.f32 	%p13, %f5, %f16;
	@%p13 bra 	$L__BB4_25;
	ld.shared.f32 	%f17, [%r6];
	setp.geu.f32 	%p14, %f5, %f17;
	@%p14 bra 	$L__BB4_26;
	st.shared.f32 	[%r6], %f5;
	add.s32 	%r87, %r108, 1;
	st.shared.u32 	[%r7], %r87;
	bra.uni 	$L__BB4_26;
$L__BB4_25:
	st.shared.f32 	[%r4], %f5;
	add.s32 	%r88, %r108, 1;
	st.shared.u32 	[%r5], %r88;
$L__BB4_26:
	bar.sync 	0;
	add.s32 	%r111, %r111, 4;
	shl.b32 	%r89, %r112, 2;
	add.s32 	%r110, %r110, %r89;
	add.s32 	%r109, %r109, %r89;
	add.s32 	%r108, %r108, %r89;
	add.s32 	%r107, %r107, %r89;
	add.s32 	%r106, %r106, %r89;
	add.s32 	%r105, %r105, %r89;
	add.s32 	%r104, %r104, %r89;
	add.s32 	%r103, %r103, %r89;
	setp.lt.s32 	%p15, %r111, %r9;
	@%p15 bra 	$L__BB4_10;
$L__BB4_27:
	setp.lt.u32 	%p16, %r112, 2;
	@%p16 bra 	$L__BB4_34;
$L__BB4_28:
	mov.u32 	%r49, %r112;
	shr.u32 	%r112, %r49, 1;
	setp.ge.u32 	%p17, %r1, %r112;
	@%p17 bra 	$L__BB4_33;
	ld.shared.f32 	%f18, [%r4];
	shl.b32 	%r51, %r112, 2;
	add.s32 	%r90, %r4, %r51;
	ld.shared.f32 	%f6, [%r90];
	setp.geu.f32 	%p18, %f18, %f6;
	@%p18 bra 	$L__BB4_31;
	st.shared.f32 	[%r4], %f6;
	add.s32 	%r91, %r5, %r51;
	ld.shared.u32 	%r92, [%r91];
	st.shared.u32 	[%r5], %r92;
$L__BB4_31:
	ld.shared.f32 	%f19, [%r6];
	add.s32 	%r93, %r6, %r51;
	ld.shared.f32 	%f7, [%r93];
	setp.leu.f32 	%p19, %f19, %f7;
	@%p19 bra 	$L__BB4_33;
	st.shared.f32 	[%r6], %f7;
	add.s32 	%r94, %r7, %r51;
	ld.shared.u32 	%r95, [%r94];
	st.shared.u32 	[%r7], %r95;
$L__BB4_33:
	bar.sync 	0;
	setp.gt.u32 	%p20, %r49, 3;
	@%p20 bra 	$L__BB4_28;
$L__BB4_34:
	setp.ne.s32 	%p21, %r1, 0;
	@%p21 bra 	$L__BB4_36;
	ld.param.u64 	%rd35, [_Z22FeatureExtractionUpperPfiiiiiS_S_PiS_S0__param_9];
	ld.param.u64 	%rd34, [_Z22FeatureExtractionUpperPfiiiiiS_S_PiS_S0__param_8];
	ld.param.u64 	%rd33, [_Z22FeatureExtractionUpperPfiiiiiS_S_PiS_S0__param_7];
	ld.param.u64 	%rd32, [_Z22FeatureExtractionUpperPfiiiiiS_S_PiS_S0__param_6];
	ld.shared.f32 	%f20, [_ZZ22FeatureExtractionUpperPfiiiiiS_S_PiS_S0_E14shared_max_val];
	cvta.to.global.u64 	%rd18, %rd32;
	mul.wide.s32 	%rd19, %r55, 4;
	add.s64 	%rd20, %rd18, %rd19;
	ld.global.f32 	%f21, [%rd20];
	mul.wide.u32 	%rd21, %r2, 4;
	add.s64 	%rd22, %rd20, %rd21;
	ld.global.f32 	%f22, [%rd22];
	mul.f32 	%f23, %f21, %f22;
	cvt.rn.f32.s32 	%f24, %r53;
	mul.f32 	%f25, %f23, %f24;
	div.rn.f32 	%f26, %f20, %f25;
	mad.lo.s32 	%r96, %r55, %r52, %r3;
	cvta.to.global.u64 	%rd23, %rd33;
	mul.wide.s32 	%rd24, %r96, 4;
	add.s64 	%rd25, %rd23, %rd24;
	st.global.f32 	[%rd25], %f26;
	ld.shared.f32 	%f27, [_ZZ22FeatureExtractionUpperPfiiiiiS_S_PiS_S0_E14shared_min_val];
	ld.global.f32 	%f28, [%rd20];
	ld.global.f32 	%f29, [%rd22];
	mul.f32 	%f30, %f28, %f29;
	mul.f32 	%f31, %f30, %f24;
	div.rn.f32 	%f32, %f27, %f31;
	cvta.to.global.u64 	%rd26, %rd35;
	add.s64 	%rd27, %rd26, %rd24;
	st.global.f32 	[%rd27], %f32;
	ld.shared.u32 	%r97, [_ZZ22FeatureExtractionUpperPfiiiiiS_S_PiS_S0_E14shared_max_lag];
	cvta.to.global.u64 	%rd28, %rd34;
	add.s64 	%rd29, %rd28, %rd24;
	st.global.u32 	[%rd29], %r97;
	ld.shared.u32 	%r98, [_ZZ22FeatureExtractionUpperPfiiiiiS_S_PiS_S0_E14shared_min_lag];
	cvta.to.global.u64 	%rd30, %rd6;
	add.s64 	%rd31, %rd30, %rd24;
	st.global.u32 	[%rd31], %r98;
$L__BB4_36:
	ret;

}
	// .globl	_Z20FeatureExtraction1THPfiiiiiiS_S_PiS_S0_
.visible .entry _Z20FeatureExtraction1THPfiiiiiiS_S_PiS_S0_(
	.param .u64 .ptr .align 1 _Z20FeatureExtraction1THPfiiiiiiS_S_PiS_S0__param_0,
	.param .u32 _Z20FeatureExtraction1THPfiiiiiiS_S_PiS_S0__param_1,
	.param .u32 _Z20FeatureExtraction1THPfiiiiiiS_S_PiS_S0__param_2,
	.param .u32 _Z20FeatureExtraction1THPfiiiiiiS_S_PiS_S0__param_3,
	.param .u32 _Z20FeatureExtraction1THPfiiiiiiS_S_PiS_S0__param_4,
	.param .u32 _Z20FeatureExtraction1THPfiiiiiiS_S_PiS_S0__param_5,
	.param .u32 _Z20FeatureExtraction1THPfiiiiiiS_S_PiS_S0__param_6,
	.param .u64 .ptr .align 1 _Z20FeatureExtraction1THPfiiiiiiS_S_PiS_S0__param_7,
	.param .u64 .ptr .align 1 _Z20FeatureExtraction1THPfiiiiiiS_S_PiS_S0__param_8,
	.param .u64 .ptr .align 1 _Z20FeatureExtraction1THPfiiiiiiS_S_PiS_S0__param_9,
	.param .u64 .ptr .align 1 _Z20FeatureExtraction1THPfiiiiiiS_S_PiS_S0__param_10,
	.param .u64 .ptr .align 1 _Z20FeatureExtraction1THPfiiiiiiS_S_PiS_S0__param_11
)
{
	.reg .pred 	%p<17>;
	.reg .b16 	%rs<3>;
	.reg .b32 	%r<104>;
	.reg .b32 	%f<57>;
	.reg .b64 	%rd<32>;

	ld.param.u64 	%rd7, [_Z20FeatureExtraction1THPfiiiiiiS_S_PiS_S0__param_0];
	ld.param.u32 	%r53, [_Z20FeatureExtraction1THPfiiiiiiS_S_PiS_S0__param_1];
	ld.param.u32 	%r54, [_Z20FeatureExtraction1THPfiiiiiiS_S_PiS_S0__param_2];
	ld.param.u32 	%r55, [_Z20FeatureExtraction1THPfiiiiiiS_S_PiS_S0__param_3];
	ld.param.u32 	%r56, [_Z20FeatureExtraction1THPfiiiiiiS_S_PiS_S0__param_4];
	ld.param.u32 	%r57, [_Z20FeatureExtraction1THPfiiiiiiS_S_PiS_S0__param_5];
	ld.param.u32 	%r58, [_Z20FeatureExtraction1THPfiiiiiiS_S_PiS_S0__param_6];
	ld.param.u64 	%rd2, [_Z20FeatureExtraction1THPfiiiiiiS_S_PiS_S0__param_7];
	ld.param.u64 	%rd3, [_Z20FeatureExtraction1THPfiiiiiiS_S_PiS_S0__param_8];
	ld.param.u64 	%rd4, [_Z20FeatureExtraction1THPfiiiiiiS_S_PiS_S0__param_9];
	ld.param.u64 	%rd5, [_Z20FeatureExtraction1THPfiiiiiiS_S_PiS_S0__param_10];
	ld.param.u64 	%rd6, [_Z20FeatureExtraction1THPfiiiiiiS_S_PiS_S0__param_11];
	cvta.to.global.u64 	%rd1, %rd7;
	mov.u32 	%r59, %tid.x;
	setp.ne.s32 	%p1, %r59, 0;
	@%p1 bra 	$L__BB5_30;
	mov.u32 	%r1, %ctaid.y;
	mul.lo.s32 	%r2, %r58, %r57;
	mov.u32 	%r3, %ctaid.x;
	setp.lt.s32 	%p2, %r53, 1;
	mov.b32 	%r81, 0;
	mov.f32 	%f38, 0f00000000;
	mov.f32 	%f46, %f38;
	mov.u32 	%r89, %r81;
	@%p2 bra 	$L__BB5_29;
	mad.lo.s32 	%r64, %r54, %r1, %r3;
	mul.lo.s32 	%r4, %r64, %r55;
	setp.eq.s32 	%p3, %r53, 1;
	mov.f32 	%f46, 0f00000000;
	mov.b32 	%r89, 0;
	mov.b32 	%r97, -1;
	mov.u32 	%r81, %r89;
	mov.f32 	%f38, %f46;
	@%p3 bra 	$L__BB5_22;
	sub.s32 	%r79, 2, %r53;
	shl.b32 	%r66, %r53, 1;
	and.b32  	%r67, %r66, -4;
	neg.s32 	%r78, %r67;
	add.s32 	%r68, %r56, %r4;
	sub.s32 	%r77, %r68, %r53;
	mov.f32 	%f46, 0f00000000;
	mov.b32 	%r89, 0;
$L__BB5_4:
	add.s32 	%r13, %r77, 1;
	mul.wide.u32 	%rd8, %r77, 4;
	add.s64 	%rd9, %rd1, %rd8;
	ld.global.f32 	%f3, [%rd9];
	setp.leu.f32 	%p4, %f3, %f38;
	@%p4 bra 	$L__BB5_6;
	add.s32 	%r81, %r79, -1;
	mov.f32 	%f38, %f3;
	bra.uni 	$L__BB5_8;
$L__BB5_6:
	setp.geu.f32 	%p5, %f3, %f46;
	@%p5 bra 	$L__BB5_8;
	add.s32 	%r89, %r79, -1;
	mov.f32 	%f46, %f3;
$L__BB5_8:
	mul.wide.u32 	%rd10, %r13, 4;
	add.s64 	%rd11, %rd1, %rd10;
	ld.global.f32 	%f6, [%rd11];
	setp.gt.f32 	%p6, %f6, %f38;
	@%p6 bra 	$L__BB5_11;
	setp.geu.f32 	%p7, %f6, %f46;
	@%p7 bra 	$L__BB5_12;
	mov.f32 	%f46, %f6;
	mov.u32 	%r89, %r79;
	bra.uni 	$L__BB5_12;
$L__BB5_11:
	mov.f32 	%f38, %f6;
	mov.u32 	%r81, %r79;
$L__BB5_12:
	add.s32 	%r69, %r13, 1;
	mul.wide.u32 	%rd12, %r69, 4;
	add.s64 	%rd13, %rd1, %rd12;
	ld.global.f32 	%f9, [%rd13];
	setp.gt.f32 	%p8, %f9, %f38;
	@%p8 bra 	$L__BB5_15;
	setp.geu.f32 	%p9, %f9, %f46;
	@%p9 bra 	$L__BB5_16;
	add.s32 	%r89, %r79, 1;
	mov.f32 	%f46, %f9;
	bra.uni 	$L__BB5_16;
$L__BB5_15:
	add.s32 	%r81, %r79, 1;
	mov.f32 	%f38, %f9;
$L__BB5_16:
	add.s32 	%r70, %r13, 2;
	mul.wide.u32 	%rd14, %r70, 4;
	add.s64 	%rd15, %rd1, %rd14;
	ld.global.f32 	%f12, [%rd15];
	setp.gt.f32 	%p10, %f12, %f38;
	@%p10 bra 	$L__BB5_19;
	setp.geu.f32 	%p11, %f12, %f46;
	@%p11 bra 	$L__BB5_20;
	add.s32 	%r89, %r79, 2;
	mov.f32 	%f46, %f12;
	bra.uni 	$L__BB5_20;
$L__BB5_19:
	add.s32 	%r81, %r79, 2;
	mov.f32 	%f38, %f12;
$L__BB5_20:
	add.s32 	%r79, %r79, 4;
	add.s32 	%r78, %r78, 4;
	add.s32 	%r77, %r77, 4;
	setp.ne.s32 	%p12, %r78, 0;
	@%p12 bra 	$L__BB5_4;
	add.s32 	%r97, %r79, -2;
$L__BB5_22:
	shl.b32 	%r71, %r53, 1;
	and.b32  	%r72, %r71, 2;
	setp.eq.s32 	%p13, %r72, 0;
	@%p13 bra 	$L__BB5_29;
	add.s32 	%r73, %r97, %r56;
	add.s32 	%r96, %r73, %r4;
	cvt.u16.u32 	%rs1, %r53;
	and.b16  	%rs2, %rs1, 1;
	mul.wide.u16 	%r74, %rs2, 2;
	neg.s32 	%r95, %r74;
$L__BB5_24:
	.pragma "nounroll";
	mul.wide.u32 	%rd16, %r96, 4;
	add.s64 	%rd17, %rd1, %rd16;
	ld.global.f32 	%f21, [%rd17];
	setp.gt.f32 	%p14, %f21, %f38;
	@%p14 bra 	$L__BB5_27;
	setp.geu.f32 	%p15, %f21, %f46;
	@%p15 bra 	$L__BB5_28;
	add.s32 	%r89, %r97, 1;
	mov.f32 	%f46, %f21;
	bra.uni 	$L__BB5_28;
$L__BB5_27:
	add.s32 	%r81, %r97, 1;
	mov.f32 	%f38, %f21;
$L__BB5_28:
	add.s32 	%r97, %r97, 1;
	add.s32 	%r96, %r96, 1;
	add.s32 	%r95, %r95, 1;
	setp.ne.s32 	%p16, %r95, 0;
	@%p16 bra 	$L__BB5_24;
$L__BB5_29:
	add.s32 	%r75, %r2, %r1;
	cvta.to.global.u64 	%rd18, %rd2;
	cvt.rn.f32.s32 	%f30, %r55;
	mul.wide.s32 	%rd19, %r75, 4;
	add.s64 	%rd20, %rd18, %rd19;
	ld.global.f32 	%f31, [%rd20];
	mul.f32 	%f32, %f31, %f30;
	mul.wide.u32 	%rd21, %r3, 4;
	add.s64 	%rd22, %rd18, %rd21;
	ld.global.f32 	%f33, [%rd22];
	mul.f32 	%f34, %f32, %f33;
	div.rn.f32 	%f35, %f38, %f34;
	div.rn.f32 	%f36, %f46, %f34;
	mad.lo.s32 	%r76, %r75, %r54, %r3;
	cvta.to.global.u64 	%rd23, %rd3;
	mul.wide.u32 	%rd24, %r76, 4;
	add.s64 	%rd25, %rd23, %rd24;
	st.global.f32 	[%rd25], %f35;
	cvta.to.global.u64 	%rd26, %rd5;
	add.s64 	%rd27, %rd26, %rd24;
	st.global.f32 	[%rd27], %f36;
	cvta.to.global.u64 	%rd28, %rd4;
	add.s64 	%rd29, %rd28, %rd24;
	st.global.u32 	[%rd29], %r81;
	cvta.to.global.u64 	%rd30, %rd6;
	add.s64 	%rd31, %rd30, %rd24;
	st.global.u32 	[%rd31], %r89;
$L__BB5_30:
	ret;

}
	// .globl	_Z17FeatureExtractionPfiiiiiiS_S_PiS_S0_
.visible .entry _Z17FeatureExtractionPfiiiiiiS_S_PiS_S0_(
	.param .u64 .ptr .align 1 _Z17FeatureExtractionPfiiiiiiS_S_PiS_S0__param_0,
	.param .u32 _Z17FeatureExtractionPfiiiiiiS_S_PiS_S0__param_1,
	.param .u32 _Z17FeatureExtractionPfiiiiiiS_S_PiS_S0__param_2,
	.param .u32 _Z17FeatureExtractionPfiiiiiiS_S_PiS_S0__param_3,
	.param .u32 _Z17FeatureExtractionPfiiiiiiS_S_PiS_S0__param_4,
	.param .u32 _Z17FeatureExtractionPfiiiiiiS_S_PiS_S0__param_5,
	.param .u32 _Z17FeatureExtractionPfiiiiiiS_S_PiS_S0__param_6,
	.param .u64 .ptr .align 1 _Z17FeatureExtractionPfiiiiiiS_S_PiS_S0__param_7,
	.param .u64 .ptr .align 1 _Z17FeatureExtractionPfiiiiiiS_S_PiS_S0__param_8,
	.param .u64 .ptr .align 1 _Z17FeatureExtractionPfiiiiiiS_S_PiS_S0__param_9,
	.param .u64 .ptr .align 1 _Z17FeatureExtractionPfiiiiiiS_S_PiS_S0__param_10,
	.param .u64 .ptr .align 1 _Z17FeatureExtractionPfiiiiiiS_S_PiS_S0__param_11
)
{
	.reg .pred 	%p<22>;
	.reg .b16 	%rs<3>;
	.reg .b32 	%r<117>;
	.reg .b32 	%f<33>;
	.reg .b64 	%rd<36>;
	// demoted variable
	.shared .align 4 .b8 _ZZ17FeatureExtractionPfiiiiiiS_S_PiS_S0_E14shared_max_val[512];
	// demoted variable
	.shared .align 4 .b8 _ZZ17FeatureExtractionPfiiiiiiS_S_PiS_S0_E14shared_max_lag[512];
	// demoted variable
	.shared .align 4 .b8 _ZZ17FeatureExtractionPfiiiiiiS_S_PiS_S0_E14shared_min_val[512];
	// demoted variable
	.shared .align 4 .b8 _ZZ17FeatureExtractionPfiiiiiiS_S_PiS_S0_E14shared_min_lag[512];
	ld.param.u64 	%rd7, [_Z17FeatureExtractionPfiiiiiiS_S_PiS_S0__param_0];
	ld.param.u32 	%r56, [_Z17FeatureExtractionPfiiiiiiS_S_PiS_S0__param_1];
	ld.param.u32 	%r53, [_Z17FeatureExtractionPfiiiiiiS_S_PiS_S0__param_2];
	ld.param.u32 	%r54, [_Z17FeatureExtractionPfiiiiiiS_S_PiS_S0__param_3];
	ld.param.u32 	%r55, [_Z17FeatureExtractionPfiiiiiiS_S_PiS_S0__param_4];
	ld.param.u32 	%r57, [_Z17FeatureExtractionPfiiiiiiS_S_PiS_S0__param_5];
	ld.param.u32 	%r58, [_Z17FeatureExtractionPfiiiiiiS_S_PiS_S0__param_6];
	ld.param.u64 	%rd6, [_Z17FeatureExtractionPfiiiiiiS_S_PiS_S0__param_11];
	cvta.to.global.u64 	%rd1, %rd7;
	mov.u32 	%r1, %tid.x;
	mov.u32 	%r2, %ctaid.y;
	mul.lo.s32 	%r3, %r58, %r57;
	mov.u32 	%r4, %ctaid.x;
	shl.b32 	%r59, %r1, 2;
	mov.u32 	%r60, _ZZ17FeatureExtractionPfiiiiiiS_S_PiS_S0_E14shared_max_val;
	add.s32 	%r5, %r60, %r59;
	mov.b32 	%r61, 0;
	st.shared.u32 	[%r5], %r61;
	mov.u32 	%r62, _ZZ17FeatureExtractionPfiiiiiiS_S_PiS_S0_E14shared_max_lag;
	add.s32 	%r6, %r62, %r59;
	st.shared.u32 	[%r6], %r61;
	mov.u32 	%r63, _ZZ17FeatureExtractionPfiiiiiiS_S_PiS_S0_E14shared_min_val;
	add.s32 	%r7, %r63, %r59;
	st.shared.u32 	[%r7], %r61;
	mov.u32 	%r64, _ZZ17FeatureExtractionPfiiiiiiS_S_PiS_S0_E14shared_min_lag;
	add.s32 	%r8, %r64, %r59;
	st.shared.u32 	[%r8], %r61;
	mov.u32 	%r116, %ntid.x;
	div.u32 	%r10, %r56, %r116;
	setp.lt.s32 	%p1, %r10, 1;
	@%p1 bra 	$L__BB6_27;
	neg.s32 	%r115, %r10;
	mad.lo.s32 	%r65, %r53, %r2, %r4;
	mul.lo.s32 	%r12, %r65, %r54;
	shl.b32 	%r66, %r10, 1;
	and.b32  	%r67, %r66, 2;
	setp.eq.s32 	%p2, %r67, 0;
	@%p2 bra 	$L__BB6_8;
	mul.lo.s32 	%r68, %r116, %r10;
	sub.s32 	%r105, %r1, %r68;
	add.s32 	%r69, %r1, %r55;
	add.s32 	%r70, %r69, %r12;
	sub.s32 	%r104, %r70, %r68;
	cvt.u16.u32 	%rs1, %r10;
	and.b16  	%rs2, %rs1, 1;
	mul.wide.u16 	%r71, %rs2, 2;
	neg.s32 	%r103, %r71;
$L__BB6_3:
	.pragma "nounroll";
	mul.wide.u32 	%rd8, %r104, 4;
	add.s64 	%rd9, %rd1, %rd8;
	ld.global.f32 	%f1, [%rd9];
	ld.shared.f32 	%f8, [%r5];
	setp.gt.f32 	%p3, %f1, %f8;
	@%p3 bra 	$L__BB6_6;
	ld.shared.f32 	%f9, [%r7];
	setp.geu.f32 	%p4, %f1, %f9;
	@%p4 bra 	$L__BB6_7;
	st.shared.f32 	[%r7], %f1;
	add.s32 	%r72, %r105, 1;
	st.shared.u32 	[%r8], %r72;
	bra.uni 	$L__BB6_7;
$L__BB6_6:
	st.shared.f32 	[%r5], %f1;
	add.s32 	%r73, %r105, 1;
	st.shared.u32 	[%r6], %r73;
$L__BB6_7:
	sub.s32 	%r115, %r67, %r10;
	bar.sync 	0;
	add.s32 	%r105, %r105, %r116;
	add.s32 	%r104, %r104, %r116;
	add.s32 	%r103, %r103, 1;
	setp.ne.s32 	%p5, %r103, 0;
	@%p5 bra 	$L__BB6_3;
$L__BB6_8:
	setp.eq.s32 	%p6, %r10, 1;
	@%p6 bra 	$L__BB6_27;
	mul.lo.s32 	%r76, %r116, %r115;
	add.s32 	%r77, %r76, %r116;
	add.s32 	%r114, %r1, %r77;
	add.s32 	%r78, %r115, 2;
	mul.lo.s32 	%r79, %r116, %r78;
	add.s32 	%r113, %r1, %r79;
	add.s32 	%r80, %r115, 3;
	mul.lo.s32 	%r81, %r116, %r80;
	add.s32 	%r112, %r1, %r81;
	add.s32 	%r111, %r1, %r76;
	add.s32 	%r82, %r1, %r55;
	add.s32 	%r83, %r82, %r12;
	add.s32 	%r110, %r83, %r77;
	add.s32 	%r109, %r83, %r79;
	add.s32 	%r108, %r83, %r81;
	add.s32 	%r107, %r83, %r76;
$L__BB6_10:
	mul.wide.u32 	%rd10, %r107, 4;
	add.s64 	%rd11, %rd1, %rd10;
	ld.global.f32 	%f2, [%rd11];
	ld.shared.f32 	%f10, [%r5];
	setp.leu.f32 	%p7, %f2, %f10;
	@%p7 bra 	$L__BB6_12;
	st.shared.f32 	[%r5], %f2;
	add.s32 	%r85, %r111, 1;
	st.shared.u32 	[%r6], %r85;
	bra.uni 	$L__BB6_14;
$L__BB6_12:
	ld.shared.f32 	%f11, [%r7];
	setp.geu.f32 	%p8, %f2, %f11;
	@%p8 bra 	$L__BB6_14;
	st.shared.f32 	[%r7], %f2;
	add.s32 	%r84, %r111, 1;
	st.shared.u32 	[%r8], %r84;
$L__BB6_14:
	bar.sync 	0;
	mul.wide.u32 	%rd12, %r110, 4;
	add.s64 	%rd13, %rd1, %rd12;
	ld.global.f32 	%f3, [%rd13];
	ld.shared.f32 	%f12, [%r5];
	setp.gt.f32 	%p9, %f3, %f12;
	@%p9 bra 	$L__BB6_17;
	ld.shared.f32 	%f13, [%r7];
	setp.geu.f32 	%p10, %f3, %f13;
	@%p10 bra 	$L__BB6_18;
	st.shared.f32 	[%r7], %f3;
	add.s32 	%r86, %r114, 1;
	st.shared.u32 	[%r8], %r86;
	bra.uni 	$L__BB6_18;
$L__BB6_17:
	st.shared.f32 	[%r5], %f3;
	add.s32 	%r87, %r114, 1;
	st.shared.u32 	[%r6], %r87;
$L__BB6_18:
	bar.sync 	0;
	mul.wide.u32 	%rd14, %r109, 4;
	add.s64 	%rd15, %rd1, %rd14;
	ld.global.f32 	%f4, [%rd15];
	ld.shared.f32 	%f14, [%r5];
	setp.gt.f32 	%p11, %f4, %f14;
	@%p11 bra 	$L__BB6_21;
	ld.shared.f32 	%f15, [%r7];
	setp.geu.f32 	%p12, %f4, %f15;
	@%p12 bra 	$L__BB6_22;
	st.shared.f32 	[%r7], %f4;
	add.s32 	%r88, %r113, 1;
	st.shared.u32 	[%r8], %r88;
	bra.uni 	$L__BB6_22;
$L__BB6_21:
	st.shared.f32 	[%r5], %f4;
	add.s32 	%r89, %r113, 1;
	st.shared.u32 	[%r6], %r89;
$L__BB6_22:
	bar.sync 	0;
	mul.wide.u32 	%rd16, %r108, 4;
	add.s64 	%rd17, %rd1, %rd16;
	ld.global.f32 	%f5, [%rd17];
	ld.shared.f32 	%f16, [%r5];
	setp.gt.f32 	%p13, %f5, %f16;
	@%p13 bra 	$L__BB6_25;
	ld.shared.f32 	%f17, [%r7];
	setp.geu.f32 	%p14, %f5, %f17;
	@%p14 bra 	$L__BB6_26;
	st.shared.f32 	[%r7], %f5;
	add.s32 	%r90, %r112, 1;
	st.shared.u32 	[%r8], %r90;
	bra.uni 	$L__BB6_26;
$L__BB6_25:
	st.shared.f32 	[%r5], %f5;
	add.s32 	%r91, %r112, 1;
	st.shared.u32 	[%r6], %r91;
$L__BB6_26:
	bar.sync 	0;
	add.s32 	%r115, %r115, 4;
	shl.b32 	%r92, %r116, 2;
	add.s32 	%r114, %r114, %r92;
	add.s32 	%r113, %r113, %r92;
	add.s32 	%r112, %r112, %r92;
	add.s32 	%r111, %r111, %r92;
	add.s32 	%r110, %r110, %r92;
	add.s32 	%r109, %r109, %r92;
	add.s32 	%r108, %r108, %r92;
	add.s32 	%r107, %r107, %r92;
	setp.lt.s32 	%p15, %r115, %r10;
	@%p15 bra 	$L__BB6_10;
$L__BB6_27:
	setp.lt.u32 	%p16, %r116, 2;
	@%p16 bra 	$L__BB6_34;
$L__BB6_28:
	mov.u32 	%r50, %r116;
	shr.u32 	%r116, %r50, 1;
	setp.ge.u32 	%p17, %r1, %r116;
	@%p17 bra 	$L__BB6_33;
	ld.shared.f32 	%f18, [%r5];
	shl.b32 	%r52, %r116, 2;
	add.s32 	%r93, %r5, %r52;
	ld.shared.f32 	%f6, [%r93];
	setp.geu.f32 	%p18, %f18, %f6;
	@%p18 bra 	$L__BB6_31;
	st.shared.f32 	[%r5], %f6;
	add.s32 	%r94, %r6, %r52;
	ld.shared.u32 	%r95, [%r94];
	st.shared.u32 	[%r6], %r95;
$L__BB6_31:
	ld.shared.f32 	%f19, [%r7];
	add.s32 	%r96, %r7, %r52;
	ld.shared.f32 	%f7, [%r96];
	setp.leu.f32 	%p19, %f19, %f7;
	@%p19 bra 	$L__BB6_33;
	st.shared.f32 	[%r7], %f7;
	add.s32 	%r97, %r8, %r52;
	ld.shared.u32 	%r98, [%r97];
	st.shared.u32 	[%r8], %r98;
$L__BB6_33:
	bar.sync 	0;
	setp.gt.u32 	%p20, %r50, 3;
	@%p20 bra 	$L__BB6_28;
$L__BB6_34:
	setp.ne.s32 	%p21, %r1, 0;
	@%p21 bra 	$L__BB6_36;
	ld.param.u64 	%rd35, [_Z17FeatureExtractionPfiiiiiiS_S_PiS_S0__param_10];
	ld.param.u64 	%rd34, [_Z17FeatureExtractionPfiiiiiiS_S_PiS_S0__param_9];
	ld.param.u64 	%rd33, [_Z17FeatureExtractionPfiiiiiiS_S_PiS_S0__param_8];
	ld.param.u64 	%rd32, [_Z17FeatureExtractionPfiiiiiiS_S_PiS_S0__param_7];
	cvta.to.global.u64 	%rd18, %rd32;
	add.s32 	%r99, %r3, %r2;
	ld.shared.f32 	%f20, [_ZZ17FeatureExtractionPfiiiiiiS_S_PiS_S0_E14shared_max_val];
	mul.wide.s32 	%rd19, %r99, 4;
	add.s64 	%rd20, %rd18, %rd19;
	ld.global.f32 	%f21, [%rd20];
	mul.wide.u32 	%rd21, %r4, 4;
	add.s64 	%rd22, %rd18, %rd21;
	ld.global.f32 	%f22, [%rd22];
	mul.f32 	%f23, %f21, %f22;
	cvt.rn.f32.s32 	%f24, %r54;
	mul.f32 	%f25, %f23, %f24;
	div.rn.f32 	%f26, %f20, %f25;
	mad.lo.s32 	%r100, %r99, %r53, %r4;
	cvta.to.global.u64 	%rd23, %rd33;
	mul.wide.u32 	%rd24, %r100, 4;
	add.s64 	%rd25, %rd23, %rd24;
	st.global.f32 	[%rd25], %f26;
	ld.shared.f32 	%f27, [_ZZ17FeatureExtractionPfiiiiiiS_S_PiS_S0_E14shared_min_val];
	ld.global.f32 	%f28, [%rd20];
	ld.global.f32 	%f29, [%rd22];
	mul.f32 	%f30, %f28, %f29;
	mul.f32 	%f31, %f30, %f24;
	div.rn.f32 	%f32, %f27, %f31;
	cvta.to.global.u64 	%rd26, %rd35;
	add.s64 	%rd27, %rd26, %rd24;
	st.global.f32 	[%rd27], %f32;
	ld.shared.u32 	%r101, [_ZZ17FeatureExtractionPfiiiiiiS_S_PiS_S0_E14shared_max_lag];
	cvta.to.global.u64 	%rd28, %rd34;
	add.s64 	%rd29, %rd28, %rd24;
	st.global.u32 	[%rd29], %r101;
	ld.shared.u32 	%r102, [_ZZ17FeatureExtractionPfiiiiiiS_S_PiS_S0_E14shared_min_lag];
	cvta.to.global.u64 	%rd30, %rd6;
	add.s64 	%rd31, %rd30, %rd24;
	st.global.u32 	[%rd31], %r102;
$L__BB6_36:
	ret;

}


// ===== COMPILED SASS (sm_100) =====

	.target	sm_100

	.elftype	@"ET_EXEC"


//--------------------- .note.nv.tkinfo           --------------------------
	.section	.note.nv.tkinfo,"",@"SHT_NOTE"
	.sectionflags	@"SHF_NOTE_NV_TKINFO"
	.tkinfo
        /*0018*/ 	.word	0x00000002
        /*0030*/ 	.string	""
        /*0030*/ 	.string	"ptxas"
        /*0030*/ 	.string	"Cuda compilation tools, release 13.0, V13.0.88"
        /*0030*/ 	.string	"Build cuda_13.0.r13.0/compiler.36424714_0"
        /*0030*/ 	.string	"-arch sm_100 -m 64 "



//--------------------- .note.nv.cuinfo           --------------------------
	.section	.note.nv.cuinfo,"",@"SHT_NOTE"
	.sectionflags	@"SHF_NOTE_NV_CUINFO"
        /*0018*/ 	.short	0x0002
        /*001a*/ 	.short	0x0064
        /*001c*/ 	.short	0x0082
	.zero		2


//--------------------- .nv.info                  --------------------------
	.section	.nv.info,"",@"SHT_CUDA_INFO"
	.align	4


	//----- nvinfo : EIATTR_REGCOUNT
	.align		4
        /*0000*/ 	.byte	0x04, 0x2f
        /*0002*/ 	.short	(.L_1 - .L_0)
	.align		4
.L_0:
        /*0004*/ 	.word	index@(_Z10EWM_LinearP6float2S0_iiiiS0_)
        /*0008*/ 	.word	0x00000028


	//----- nvinfo : EIATTR_FRAME_SIZE
	.align		4
.L_1:
        /*000c*/ 	.byte	0x04, 0x11
        /*000e*/ 	.short	(.L_3 - .L_2)
	.align		4
.L_2:
        /*0010*/ 	.word	index@(_Z10EWM_LinearP6float2S0_iiiiS0_)
        /*0014*/ 	.word	0x00000000


	//----- nvinfo : EIATTR_REGCOUNT
	.align		4
.L_3:
        /*0018*/ 	.byte	0x04, 0x2f
        /*001a*/ 	.short	(.L_5 - .L_4)
	.align		4
.L_4:
        /*001c*/ 	.word	index@(_Z9FE_LinearPfiiiiS_iifS_PiS_S0_)
        /*0020*/ 	.word	0x0000001d


	//----- nvinfo : EIATTR_FRAME_SIZE
	.align		4
.L_5:
        /*0024*/ 	.byte	0x04, 0x11
        /*0026*/ 	.short	(.L_7 - .L_6)
	.align		4
.L_6:
        /*0028*/ 	.word	index@($__internal_3_$__cuda_sm3x_div_rn_noftz_f32_slowpath)
        /*002c*/ 	.word	0x00000000


	//----- nvinfo : EIATTR_FRAME_SIZE
	.align		4
.L_7:
        /*0030*/ 	.byte	0x04, 0x11
        /*0032*/ 	.short	(.L_9 - .L_8)
	.align		4
.L_8:
        /*0034*/ 	.word	index@(_Z9FE_LinearPfiiiiS_iifS_PiS_S0_)
        /*0038*/ 	.word	0x00000000


	//----- nvinfo : EIATTR_REGCOUNT
	.align		4
.L_9:
        /*003c*/ 	.byte	0x04, 0x2f
        /*003e*/ 	.short	(.L_11 - .L_10)
	.align		4
.L_10:
        /*0040*/ 	.word	index@(_Z25ElementWiseMultiplicationP6float2S0_iiiiS0_)
        /*0044*/ 	.word	0x00000028


	//----- nvinfo : EIATTR_FRAME_SIZE
	.align		4
.L_11:
        /*0048*/ 	.byte	0x04, 0x11
        /*004a*/ 	.short	(.L_13 - .L_12)
	.align		4
.L_12:
        /*004c*/ 	.word	index@(_Z25ElementWiseMultiplicationP6float2S0_iiiiS0_)
        /*0050*/ 	.word	0x00000000


	//----- nvinfo : EIATTR_REGCOUNT
	.align		4
.L_13:
        /*0054*/ 	.byte	0x04, 0x2f
        /*0056*/ 	.short	(.L_15 - .L_14)
	.align		4
.L_14:
        /*0058*/ 	.word	index@(_Z30ElementWiseMultiplicationUpperP6float2S0_iiiiS0_)
        /*005c*/ 	.word	0x00000028


	//----- nvinfo : EIATTR_FRAME_SIZE
	.align		4
.L_15:
        /*0060*/ 	.byte	0x04, 0x11
        /*0062*/ 	.short	(.L_17 - .L_16)
	.align		4
.L_16:
        /*0064*/ 	.word	index@(_Z30ElementWiseMultiplicationUpperP6float2S0_iiiiS0_)
        /*0068*/ 	.word	0x00000000


	//----- nvinfo : EIATTR_REGCOUNT
	.align		4
.L_17:
        /*006c*/ 	.byte	0x04, 0x2f
        /*006e*/ 	.short	(.L_19 - .L_18)
	.align		4
.L_18:
        /*0070*/ 	.word	index@(_Z22FeatureExtractionUpperPfiiiiiS_S_PiS_S0_)
        /*0074*/ 	.word	0x0000001f


	//----- nvinfo : EIATTR_FRAME_SIZE
	.align		4
.L_19:
        /*0078*/ 	.byte	0x04, 0x11
        /*007a*/ 	.short	(.L_21 - .L_20)
	.align		4
.L_20:
        /*007c*/ 	.word	index@($__internal_2_$__cuda_sm3x_div_rn_noftz_f32_slowpath)
        /*0080*/ 	.word	0x00000000


	//----- nvinfo : EIATTR_FRAME_SIZE
	.align		4
.L_21:
        /*0084*/ 	.byte	0x04, 0x11
        /*0086*/ 	.short	(.L_23 - .L_22)
	.align		4
.L_22:
        /*0088*/ 	.word	index@(_Z22FeatureExtractionUpperPfiiiiiS_S_PiS_S0_)
        /*008c*/ 	.word	0x00000000


	//----- nvinfo : EIATTR_REGCOUNT
	.align		4
.L_23:
        /*0090*/ 	.byte	0x04, 0x2f
        /*0092*/ 	.short	(.L_25 - .L_24)
	.align		4
.L_24:
        /*0094*/ 	.word	index@(_Z20FeatureExtraction1THPfiiiiiiS_S_PiS_S0_)
        /*0098*/ 	.word	0x00000016


	//----- nvinfo : EIATTR_FRAME_SIZE
	.align		4
.L_25:
        /*009c*/ 	.byte	0x04, 0x11
        /*009e*/ 	.short	(.L_27 - .L_26)
	.align		4
.L_26:
        /*00a0*/ 	.word	index@($__internal_1_$__cuda_sm3x_div_rn_noftz_f32_slowpath)
        /*00a4*/ 	.word	0x00000000


	//----- nvinfo : EIATTR_FRAME_SIZE
	.align		4
.L_27:
        /*00a8*/ 	.byte	0x04, 0x11
        /*00aa*/ 	.short	(.L_29 - .L_28)
	.align		4
.L_28:
        /*00ac*/ 	.word	index@(_Z20FeatureExtraction1THPfiiiiiiS_S_PiS_S0_)
        /*00b0*/ 	.word	0x00000000


	//----- nvinfo : EIATTR_REGCOUNT
	.align		4
.L_29:
        /*00b4*/ 	.byte	0x04, 0x2f
        /*00b6*/ 	.short	(.L_31 - .L_30)
	.align		4
.L_30:
        /*00b8*/ 	.word	index@(_Z17FeatureExtractionPfiiiiiiS_S_PiS_S0_)
        /*00bc*/ 	.word	0x00000020


	//----- nvinfo : EIATTR_FRAME_SIZE
	.align		4
.L_31:
        /*00c0*/ 	.byte	0x04, 0x11
        /*00c2*/ 	.short	(.L_33 - .L_32)
	.align		4
.L_32:
        /*00c4*/ 	.word	index@($__internal_0_$__cuda_sm3x_div_rn_noftz_f32_slowpath)
        /*00c8*/ 	.word	0x00000000


	//----- nvinfo : EIATTR_FRAME_SIZE
	.align		4
.L_33:
        /*00cc*/ 	.byte	0x04, 0x11
        /*00ce*/ 	.short	(.L_35 - .L_34)
	.align		4
.L_34:
        /*00d0*/ 	.word	index@(_Z17FeatureExtractionPfiiiiiiS_S_PiS_S0_)
        /*00d4*/ 	.word	0x00000000


	//----- nvinfo : EIATTR_MIN_STACK_SIZE
	.align		4
.L_35:
        /*00d8*/ 	.byte	0x04, 0x12
        /*00da*/ 	.short	(.L_37 - .L_36)
	.align		4
.L_36:
        /*00dc*/ 	.word	index@(_Z17FeatureExtractionPfiiiiiiS_S_PiS_S0_)
        /*00e0*/ 	.word	0x00000000


	//----- nvinfo : EIATTR_MIN_STACK_SIZE
	.align		4
.L_37:
        /*00e4*/ 	.byte	0x04, 0x12
        /*00e6*/ 	.short	(.L_39 - .L_38)
	.align		4
.L_38:
        /*00e8*/ 	.word	index@(_Z20FeatureExtraction1THPfiiiiiiS_S_PiS_S0_)
        /*00ec*/ 	.word	0x00000000


	//----- nvinfo : EIATTR_MIN_STACK_SIZE
	.align		4
.L_39:
        /*00f0*/ 	.byte	0x04, 0x12
        /*00f2*/ 	.short	(.L_41 - .L_40)
	.align		4
.L_40:
        /*00f4*/ 	.word	index@(_Z22FeatureExtractionUpperPfiiiiiS_S_PiS_S0_)
        /*00f8*/ 	.word	0x00000000


	//----- nvinfo : EIATTR_MIN_STACK_SIZE
	.align		4
.L_41:
        /*00fc*/ 	.byte	0x04, 0x12
        /*00fe*/ 	.short	(.L_43 - .L_42)
	.align		4
.L_42:
        /*0100*/ 	.word	index@(_Z30ElementWiseMultiplicationUpperP6float2S0_iiiiS0_)
        /*0104*/ 	.word	0x00000000


	//----- nvinfo : EIATTR_MIN_STACK_SIZE
	.align		4
.L_43:
        /*0108*/ 	.byte	0x04, 0x12
        /*010a*/ 	.short	(.L_45 - .L_44)
	.align		4
.L_44:
        /*010c*/ 	.word	index@(_Z25ElementWiseMultiplicationP6float2S0_iiiiS0_)
        /*0110*/ 	.word	0x00000000


	//----- nvinfo : EIATTR_MIN_STACK_SIZE
	.align		4
.L_45:
        /*0114*/ 	.byte	0x04, 0x12
        /*0116*/ 	.short	(.L_47 - .L_46)
	.align		4
.L_46:
        /*0118*/ 	.word	index@(_Z9FE_LinearPfiiiiS_iifS_PiS_S0_)
        /*011c*/ 	.word	0x00000000


	//----- nvinfo : EIATTR_MIN_STACK_SIZE
	.align		4
.L_47:
        /*0120*/ 	.byte	0x04, 0x12
        /*0122*/ 	.short	(.L_49 - .L_48)
	.align		4
.L_48:
        /*0124*/ 	.word	index@(_Z10EWM_LinearP6float2S0_iiiiS0_)
        /*0128*/ 	.word	0x00000000
.L_49:


//--------------------- .nv.compat                --------------------------
	.section	.nv.compat,"",@"SHT_CUDA_COMPAT_INFO"
	.align	4
        /*0000*/ 	.byte	0x02, 0x09, 0x00, 0x00, 0x02, 0x02, 0x01, 0x00, 0x02, 0x05, 0x05, 0x00, 0x03, 0x07, 0x01, 0x01
        /*0010*/ 	.byte	0x02, 0x03, 0x00, 0x00, 0x02, 0x06, 0x01, 0x00, 0x04, 0x0b, 0x08, 0x00, 0x01, 0x00, 0x00, 0x00
        /*0020*/ 	.byte	0x00, 0x00, 0x00, 0x00


//--------------------- .nv.info._Z17FeatureExtractionPfiiiiiiS_S_PiS_S0_ --------------------------
	.section	.nv.info._Z17FeatureExtractionPfiiiiiiS_S_PiS_S0_,"",@"SHT_CUDA_INFO"
	.sectionflags	@""
	.align	4


	//----- nvinfo : EIATTR_CUDA_API_VERSION
	.align		4
        /*0000*/ 	.byte	0x04, 0x37
        /*0002*/ 	.short	(.L_51 - .L_50)
.L_50:
        /*0004*/ 	.word	0x00000082


	//----- nvinfo : EIATTR_KPARAM_INFO
	.align		4
.L_51:
        /*0008*/ 	.byte	0x04, 0x17
        /*000a*/ 	.short	(.L_53 - .L_52)
.L_52:
        /*000c*/ 	.word	0x00000000
        /*0010*/ 	.short	0x000b
        /*0012*/ 	.short	0x0040
        /*0014*/ 	.byte	0x00, 0xf5, 0x21, 0x00


	//----- nvinfo : EIATTR_KPARAM_INFO
	.align		4
.L_53:
        /*0018*/ 	.byte	0x04, 0x17
        /*001a*/ 	.short	(.L_55 - .L_54)
.L_54:
        /*001c*/ 	.word	0x00000000
        /*0020*/ 	.short	0x000a
        /*0022*/ 	.short	0x0038
        /*0024*/ 	.byte	0x00, 0xf5, 0x21, 0x00


	//----- nvinfo : EIATTR_KPARAM_INFO
	.align		4
.L_55:
        /*0028*/ 	.byte	0x04, 0x17
        /*002a*/ 	.short	(.L_57 - .L_56)
.L_56:
        /*002c*/ 	.word	0x00000000
        /*0030*/ 	.short	0x0009
        /*0032*/ 	.short	0x0030
        /*0034*/ 	.byte	0x00, 0xf5, 0x21, 0x00


	//----- nvinfo : EIATTR_KPARAM_INFO
	.align		4
.L_57:
        /*0038*/ 	.byte	0x04, 0x17
        /*003a*/ 	.short	(.L_59 - .L_58)
.L_58:
        /*003c*/ 	.word	0x00000000
        /*0040*/ 	.short	0x0008
        /*0042*/ 	.short	0x0028
        /*0044*/ 	.byte	0x00, 0xf5, 0x21, 0x00


	//----- nvinfo : EIATTR_KPARAM_INFO
	.align		4
.L_59:
        /*0048*/ 	.byte	0x04, 0x17
        /*004a*/ 	.short	(.L_61 - .L_60)
.L_60:
        /*004c*/ 	.word	0x00000000
        /*0050*/ 	.short	0x0007
        /*0052*/ 	.short	0x0020
        /*0054*/ 	.byte	0x00, 0xf5, 0x21, 0x00


	//----- nvinfo : EIATTR_KPARAM_INFO
	.align		4
.L_61:
        /*0058*/ 	.byte	0x04, 0x17
        /*005a*/ 	.short	(.L_63 - .L_62)
.L_62:
        /*005c*/ 	.word	0x00000000
        /*0060*/ 	.short	0x0006
        /*0062*/ 	.short	0x001c
        /*0064*/ 	.byte	0x00, 0xf0, 0x11, 0x00


	//----- nvinfo : EIATTR_KPARAM_INFO
	.align		4
.L_63:
        /*0068*/ 	.byte	0x04, 0x17
        /*006a*/ 	.short	(.L_65 - .L_64)
.L_64:
        /*006c*/ 	.word	0x00000000
        /*0070*/ 	.short	0x0005
        /*0072*/ 	.short	0x0018
        /*0074*/ 	.byte	0x00, 0xf0, 0x11, 0x00


	//----- nvinfo : EIATTR_KPARAM_INFO
	.align		4
.L_65:
        /*0078*/ 	.byte	0x04, 0x17
        /*007a*/ 	.short	(.L_67 - .L_66)
.L_66:
        /*007c*/ 	.word	0x00000000
        /*0080*/ 	.short	0x0004
        /*0082*/ 	.short	0x0014
        /*0084*/ 	.byte	0x00, 0xf0, 0x11, 0x00


	//----- nvinfo : EIATTR_KPARAM_INFO
	.align		4
.L_67:
        /*0088*/ 	.byte	0x04, 0x17
        /*008a*/ 	.short	(.L_69 - .L_68)
.L_68:
        /*008c*/ 	.word	0x00000000
        /*0090*/ 	.short	0x0003
        /*0092*/ 	.short	0x0010
        /*0094*/ 	.byte	0x00, 0xf0, 0x11, 0x00


	//----- nvinfo : EIATTR_KPARAM_INFO
	.align		4
.L_69:
        /*0098*/ 	.byte	0x04, 0x17
        /*009a*/ 	.short	(.L_71 - .L_70)
.L_70:
        /*009c*/ 	.word	0x00000000
        /*00a0*/ 	.short	0x0002
        /*00a2*/ 	.short	0x000c
        /*00a4*/ 	.byte	0x00, 0xf0, 0x11, 0x00


	//----- nvinfo : EIATTR_KPARAM_INFO
	.align		4
.L_71:
        /*00a8*/ 	.byte	0x04, 0x17
        /*00aa*/ 	.short	(.L_73 - .L_72)
.L_72:
        /*00ac*/ 	.word	0x00000000
        /*00b0*/ 	.short	0x0001
        /*00b2*/ 	.short	0x0008
        /*00b4*/ 	.byte	0x00, 0xf0, 0x11, 0x00


	//----- nvinfo : EIATTR_KPARAM_INFO
	.align		4
.L_73:
        /*00b8*/ 	.byte	0x04, 0x17
        /*00ba*/ 	.short	(.L_75 - .L_74)
.L_74:
        /*00bc*/ 	.word	0x00000000
        /*00c0*/ 	.short	0x0000
        /*00c2*/ 	.short	0x0000
        /*00c4*/ 	.byte	0x00, 0xf5, 0x21, 0x00


	//----- nvinfo : EIATTR_SPARSE_MMA_MASK
	.align		4
.L_75:
        /*00c8*/ 	.byte	0x03, 0x50
        /*00ca*/ 	.short	0x0000


	//----- nvinfo : EIATTR_MAXREG_COUNT
	.align		4
        /*00cc*/ 	.byte	0x03, 0x1b
        /*00ce*/ 	.short	0x00ff


	//----- nvinfo : EIATTR_NUM_BARRIERS
	.align		4
        /*00d0*/ 	.byte	0x02, 0x4c
        /*00d2*/ 	.byte	0x01
	.zero		1


	//----- nvinfo : EIATTR_MERCURY_ISA_VERSION
	.align		4
        /*00d4*/ 	.byte	0x03, 0x5f
        /*00d6*/ 	.short	0x0101


	//----- nvinfo : EIATTR_VRC_CTA_INIT_COUNT
	.align		4
        /*00d8*/ 	.byte	0x02, 0x4a
	.zero		1
	.zero		1


	//----- nvinfo : EIATTR_EXIT_INSTR_OFFSETS
	.align		4
        /*00dc*/ 	.byte	0x04, 0x1c
        /*00de*/ 	.short	(.L_77 - .L_76)


	//   ....[0]....
.L_76:
        /*00e0*/ 	.word	0x00000d40


	//   ....[1]....
        /*00e4*/ 	.word	0x00001150


	//----- nvinfo : EIATTR_CRS_STACK_SIZE
	.align		4
.L_77:
        /*00e8*/ 	.byte	0x04, 0x1e
        /*00ea*/ 	.short	(.L_79 - .L_78)
.L_78:
        /*00ec*/ 	.word	0x00000000


	//----- nvinfo : EIATTR_CBANK_PARAM_SIZE
	.align		4
.L_79:
        /*00f0*/ 	.byte	0x03, 0x19
        /*00f2*/ 	.short	0x0048


	//----- nvinfo : EIATTR_PARAM_CBANK
	.align		4
        /*00f4*/ 	.byte	0x04, 0x0a
        /*00f6*/ 	.short	(.L_81 - .L_80)
	.align		4
.L_80:
        /*00f8*/ 	.word	index@(.nv.constant0._Z17FeatureExtractionPfiiiiiiS_S_PiS_S0_)
        /*00fc*/ 	.short	0x0380
        /*00fe*/ 	.short	0x0048


	//----- nvinfo : EIATTR_SW_WAR
	.align		4
.L_81:
        /*0100*/ 	.byte	0x04, 0x36
        /*0102*/ 	.short	(.L_83 - .L_82)
.L_82:
        /*0104*/ 	.word	0x00000008
.L_83:


//--------------------- .nv.info._Z20FeatureExtraction1THPfiiiiiiS_S_PiS_S0_ --------------------------
	.section	.nv.info._Z20FeatureExtraction1THPfiiiiiiS_S_PiS_S0_,"",@"SHT_CUDA_INFO"
	.sectionflags	@""
	.align	4


	//----- nvinfo : EIATTR_CUDA_API_VERSION
	.align		4
        /*0000*/ 	.byte	0x04, 0x37
        /*0002*/ 	.short	(.L_85 - .L_84)
.L_84:
        /*0004*/ 	.word	0x00000082


	//----- nvinfo : EIATTR_KPARAM_INFO
	.align		4
.L_85:
        /*0008*/ 	.byte	0x04, 0x17
        /*000a*/ 	.short	(.L_87 - .L_86)
.L_86:
        /*000c*/ 	.word	0x00000000
        /*0010*/ 	.short	0x000b
        /*0012*/ 	.short	0x0040
        /*0014*/ 	.byte	0x00, 0xf5, 0x21, 0x00


	//----- nvinfo : EIATTR_KPARAM_INFO
	.align		4
.L_87:
        /*0018*/ 	.byte	0x04, 0x17
        /*001a*/ 	.short	(.L_89 - .L_88)
.L_88:
        /*001c*/ 	.word	0x00000000
        /*0020*/ 	.short	0x000a
        /*0022*/ 	.short	0x0038
        /*0024*/ 	.byte	0x00, 0xf5, 0x21, 0x00


	//----- nvinfo : EIATTR_KPARAM_INFO
	.align		4
.L_89:
        /*0028*/ 	.byte	0x04, 0x17
        /*002a*/ 	.short	(.L_91 - .L_90)
.L_90:
        /*002c*/ 	.word	0x00000000
        /*0030*/ 	.short	0x0009
        /*0032*/ 	.short	0x0030
        /*0034*/ 	.byte	0x00, 0xf5, 0x21, 0x00


	//----- nvinfo : EIATTR_KPARAM_INFO
	.align		4
.L_91:
        /*0038*/ 	.byte	0x04, 0x17
        /*003a*/ 	.short	(.L_93 - .L_92)
.L_92:
        /*003c*/ 	.word	0x00000000
        /*0040*/ 	.short	0x0008
        /*0042*/ 	.short	0x0028
        /*0044*/ 	.byte	0x00, 0xf5, 0x21, 0x00


	//----- nvinfo : EIATTR_KPARAM_INFO
	.align		4
.L_93:
        /*0048*/ 	.byte	0x04, 0x17
        /*004a*/ 	.short	(.L_95 - .L_94)
.L_94:
        /*004c*/ 	.word	0x00000000
        /*0050*/ 	.short	0x0007
        /*0052*/ 	.short	0x0020
        /*0054*/ 	.byte	0x00, 0xf5, 0x21, 0x00


	//----- nvinfo : EIATTR_KPARAM_INFO
	.align		4
.L_95:
        /*0058*/ 	.byte	0x04, 0x17
        /*005a*/ 	.short	(.L_97 - .L_96)
.L_96:
        /*005c*/ 	.word	0x00000000
        /*0060*/ 	.short	0x0006
        /*0062*/ 	.short	0x001c
        /*0064*/ 	.byte	0x00, 0xf0, 0x11, 0x00


	//----- nvinfo : EIATTR_KPARAM_INFO
	.align		4
.L_97:
        /*0068*/ 	.byte	0x04, 0x17
        /*006a*/ 	.short	(.L_99 - .L_98)
.L_98:
        /*006c*/ 	.word	0x00000000
        /*0070*/ 	.short	0x0005
        /*0072*/ 	.short	0x0018
        /*0074*/ 	.byte	0x00, 0xf0, 0x11, 0x00


	//----- nvinfo : EIATTR_KPARAM_INFO
	.align		4
.L_99:
        /*0078*/ 	.byte	0x04, 0x17
        /*007a*/ 	.short	(.L_101 - .L_100)
.L_100:
        /*007c*/ 	.word	0x00000000
        /*0080*/ 	.short	0x0004
        /*0082*/ 	.short	0x0014
        /*0084*/ 	.byte	0x00, 0xf0, 0x11, 0x00


	//----- nvinfo : EIATTR_KPARAM_INFO
	.align		4
.L_101:
        /*0088*/ 	.byte	0x04, 0x17
        /*008a*/ 	.short	(.L_103 - .L_102)
.L_102:
        /*008c*/ 	.word	0x00000000
        /*0090*/ 	.short	0x0003
        /*0092*/ 	.short	0x0010
        /*0094*/ 	.byte	0x00, 0xf0, 0x11, 0x00


	//----- nvinfo : EIATTR_KPARAM_INFO
	.align		4
.L_103:
        /*0098*/ 	.byte	0x04, 0x17
        /*009a*/ 	.short	(.L_105 - .L_104)
.L_104:
        /*009c*/ 	.word	0x00000000
        /*00a0*/ 	.short	0x0002
        /*00a2*/ 	.short	0x000c
        /*00a4*/ 	.byte	0x00, 0xf0, 0x11, 0x00


	//----- nvinfo : EIATTR_KPARAM_INFO
	.align		4
.L_105:
        /*00a8*/ 	.byte	0x04, 0x17
        /*00aa*/ 	.short	(.L_107 - .L_106)
.L_106:
        /*00ac*/ 	.word	0x00000000
        /*00b0*/ 	.short	0x0001
        /*00b2*/ 	.short	0x0008
        /*00b4*/ 	.byte	0x00, 0xf0, 0x11, 0x00


	//----- nvinfo : EIATTR_KPARAM_INFO
	.align		4
.L_107:
        /*00b8*/ 	.byte	0x04, 0x17
        /*00ba*/ 	.short	(.L_109 - .L_108)
.L_108:
        /*00bc*/ 	.word	0x00000000
        /*00c0*/ 	.short	0x0000
        /*00c2*/ 	.short	0x0000
        /*00c4*/ 	.byte	0x00, 0xf5, 0x21, 0x00


	//----- nvinfo : EIATTR_SPARSE_MMA_MASK
	.align		4
.L_109:
        /*00c8*/ 	.byte	0x03, 0x50
        /*00ca*/ 	.short	0x0000


	//----- nvinfo : EIATTR_MAXREG_COUNT
	.align		4
        /*00cc*/ 	.byte	0x03, 0x1b
        /*00ce*/ 	.short	0x00ff


	//----- nvinfo : EIATTR_MERCURY_ISA_VERSION
	.align		4
        /*00d0*/ 	.byte	0x03, 0x5f
        /*00d2*/ 	.short	0x0101


	//----- nvinfo : EIATTR_VRC_CTA_INIT_COUNT
	.align		4
        /*00d4*/ 	.byte	0x02, 0x4a
	.zero		1
	.zero		1


	//----- nvinfo : EIATTR_EXIT_INSTR_OFFSETS
	.align		4
        /*00d8*/ 	.byte	0x04, 0x1c
        /*00da*/ 	.short	(.L_111 - .L_110)


	//   ....[0]....
.L_110:
        /*00dc*/ 	.word	0x00000030


	//   ....[1]....
        /*00e0*/ 	.word	0x00000a20


	//----- nvinfo : EIATTR_CRS_STACK_SIZE
	.align		4
.L_111:
        /*00e4*/ 	.byte	0x04, 0x1e
        /*00e6*/ 	.short	(.L_113 - .L_112)
.L_112:
        /*00e8*/ 	.word	0x00000000


	//----- nvinfo : EIATTR_CBANK_PARAM_SIZE
	.align		4
.L_113:
        /*00ec*/ 	.byte	0x03, 0x19
        /*00ee*/ 	.short	0x0048


	//----- nvinfo : EIATTR_PARAM_CBANK
	.align		4
        /*00f0*/ 	.byte	0x04, 0x0a
        /*00f2*/ 	.short	(.L_115 - .L_114)
	.align		4
.L_114:
        /*00f4*/ 	.word	index@(.nv.constant0._Z20FeatureExtraction1THPfiiiiiiS_S_PiS_S0_)
        /*00f8*/ 	.short	0x0380
        /*00fa*/ 	.short	0x0048


	//----- nvinfo : EIATTR_SW_WAR
	.align		4
.L_115:
        /*00fc*/ 	.byte	0x04, 0x36
        /*00fe*/ 	.short	(.L_117 - .L_116)
.L_116:
        /*0100*/ 	.word	0x00000008
.L_117:


//--------------------- .nv.info._Z22FeatureExtractionUpperPfiiiiiS_S_PiS_S0_ --------------------------
	.section	.nv.info._Z22FeatureExtractionUpperPfiiiiiS_S_PiS_S0_,"",@"SHT_CUDA_INFO"
	.sectionflags	@""
	.align	4


	//----- nvinfo : EIATTR_CUDA_API_VERSION
	.align		4
        /*0000*/ 	.byte	0x04, 0x37
        /*0002*/ 	.short	(.L_119 - .L_118)
.L_118:
        /*0004*/ 	.word	0x00000082


	//----- nvinfo : EIATTR_KPARAM_INFO
	.align		4
.L_119:
        /*0008*/ 	.byte	0x04, 0x17
        /*000a*/ 	.short	(.L_121 - .L_120)
.L_120:
        /*000c*/ 	.word	0x00000000
        /*0010*/ 	.short	0x000a
        /*0012*/ 	.short	0x0040
        /*0014*/ 	.byte	0x00, 0xf5, 0x21, 0x00


	//----- nvinfo : EIATTR_KPARAM_INFO
	.align		4
.L_121:
        /*0018*/ 	.byte	0x04, 0x17
        /*001a*/ 	.short	(.L_123 - .L_122)
.L_122:
        /*001c*/ 	.word	0x00000000
        /*0020*/ 	.short	0x0009
        /*0022*/ 	.short	0x0038
        /*0024*/ 	.byte	0x00, 0xf5, 0x21, 0x00


	//----- nvinfo : EIATTR_KPARAM_INFO
	.align		4
.L_123:
        /*0028*/ 	.byte	0x04, 0x17
        /*002a*/ 	.short	(.L_125 - .L_124)
.L_124:
        /*002c*/ 	.word	0x00000000
        /*0030*/ 	.short	0x0008
        /*0032*/ 	.short	0x0030
        /*0034*/ 	.byte	0x00, 0xf5, 0x21, 0x00


	//----- nvinfo : EIATTR_KPARAM_INFO
	.align		4
.L_125:
        /*0038*/ 	.byte	0x04, 0x17
        /*003a*/ 	.short	(.L_127 - .L_126)
.L_126:
        /*003c*/ 	.word	0x00000000
        /*0040*/ 	.short	0x0007
        /*0042*/ 	.short	0x0028
        /*0044*/ 	.byte	0x00, 0xf5, 0x21, 0x00


	//----- nvinfo : EIATTR_KPARAM_INFO
	.align		4
.L_127:
        /*0048*/ 	.byte	0x04, 0x17
        /*004a*/ 	.short	(.L_129 - .L_128)
.L_128:
        /*004c*/ 	.word	0x00000000
        /*0050*/ 	.short	0x0006
        /*0052*/ 	.short	0x0020
        /*0054*/ 	.byte	0x00, 0xf5, 0x21, 0x00


	//----- nvinfo : EIATTR_KPARAM_INFO
	.align		4
.L_129:
        /*0058*/ 	.byte	0x04, 0x17
        /*005a*/ 	.short	(.L_131 - .L_130)
.L_130:
        /*005c*/ 	.word	0x00000000
        /*0060*/ 	.short	0x0005
        /*0062*/ 	.short	0x0018
        /*0064*/ 	.byte	0x00, 0xf0, 0x11, 0x00


	//----- nvinfo : EIATTR_KPARAM_INFO
	.align		4
.L_131:
        /*0068*/ 	.byte	0x04, 0x17
        /*006a*/ 	.short	(.L_133 - .L_132)
.L_132:
        /*006c*/ 	.word	0x00000000
        /*0070*/ 	.short	0x0004
        /*0072*/ 	.short	0x0014
        /*0074*/ 	.byte	0x00, 0xf0, 0x11, 0x00


	//----- nvinfo : EIATTR_KPARAM_INFO
	.align		4
.L_133:
        /*0078*/ 	.byte	0x04, 0x17
        /*007a*/ 	.short	(.L_135 - .L_134)
.L_134:
        /*007c*/ 	.word	0x00000000
        /*0080*/ 	.short	0x0003
        /*0082*/ 	.short	0x0010
        /*0084*/ 	.byte	0x00, 0xf0, 0x11, 0x00


	//----- nvinfo : EIATTR_KPARAM_INFO
	.align		4
.L_135:
        /*0088*/ 	.byte	0x04, 0x17
        /*008a*/ 	.short	(.L_137 - .L_136)
.L_136:
        /*008c*/ 	.word	0x00000000
        /*0090*/ 	.short	0x0002
        /*0092*/ 	.short	0x000c
        /*0094*/ 	.byte	0x00, 0xf0, 0x11, 0x00


	//----- nvinfo : EIATTR_KPARAM_INFO
	.align		4
.L_137:
        /*0098*/ 	.byte	0x04, 0x17
        /*009a*/ 	.short	(.L_139 - .L_138)
.L_138:
        /*009c*/ 	.word	0x00000000
        /*00a0*/ 	.short	0x0001
        /*00a2*/ 	.short	0x0008
        /*00a4*/ 	.byte	0x00, 0xf0, 0x11, 0x00


	//----- nvinfo : EIATTR_KPARAM_INFO
	.align		4
.L_139:
        /*00a8*/ 	.byte	0x04, 0x17
        /*00aa*/ 	.short	(.L_141 - .L_140)
.L_140:
        /*00ac*/ 	.word	0x00000000
        /*00b0*/ 	.short	0x0000
        /*00b2*/ 	.short	0x0000
        /*00b4*/ 	.byte	0x00, 0xf5, 0x21, 0x00


	//----- nvinfo : EIATTR_SPARSE_MMA_MASK
	.align		4
.L_141:
        /*00b8*/ 	.byte	0x03, 0x50
        /*00ba*/ 	.short	0x0000


	//----- nvinfo : EIATTR_MAXREG_COUNT
	.align		4
        /*00bc*/ 	.byte	0x03, 0x1b
        /*00be*/ 	.short	0x00ff


	//----- nvinfo : EIATTR_NUM_BARRIERS
	.align		4
        /*00c0*/ 	.byte	0x02, 0x4c
        /*00c2*/ 	.byte	0x01
	.zero		1


	//----- nvinfo : EIATTR_MERCURY_ISA_VERSION
	.align		4
        /*00c4*/ 	.byte	0x03, 0x5f
        /*00c6*/ 	.short	0x0101


	//----- nvinfo : EIATTR_VRC_CTA_INIT_COUNT
	.align		4
        /*00c8*/ 	.byte	0x02, 0x4a
	.zero		1
	.zero		1


	//----- nvinfo : EIATTR_EXIT_INSTR_OFFSETS
	.align		4
        /*00cc*/ 	.byte	0x04, 0x1c
        /*00ce*/ 	.short	(.L_143 - .L_142)


	//   ....[0]....
.L_142:
        /*00d0*/ 	.word	0x00000d20


	//   ....[1]....
        /*00d4*/ 	.word	0x00001130


	//----- nvinfo : EIATTR_CRS_STACK_SIZE
	.align		4
.L_143:
        /*00d8*/ 	.byte	0x04, 0x1e
        /*00da*/ 	.short	(.L_145 - .L_144)
.L_144:
        /*00dc*/ 	.word	0x00000000


	//----- nvinfo : EIATTR_CBANK_PARAM_SIZE
	.align		4
.L_145:
        /*00e0*/ 	.byte	0x03, 0x19
        /*00e2*/ 	.short	0x0048


	//----- nvinfo : EIATTR_PARAM_CBANK
	.align		4
        /*00e4*/ 	.byte	0x04, 0x0a
        /*00e6*/ 	.short	(.L_147 - .L_146)
	.align		4
.L_146:
        /*00e8*/ 	.word	index@(.nv.constant0._Z22FeatureExtractionUpperPfiiiiiS_S_PiS_S0_)
        /*00ec*/ 	.short	0x0380
        /*00ee*/ 	.short	0x0048


	//----- nvinfo : EIATTR_SW_WAR
	.align		4
.L_147:
        /*00f0*/ 	.byte	0x04, 0x36
        /*00f2*/ 	.short	(.L_149 - .L_148)
.L_148:
        /*00f4*/ 	.word	0x00000008
.L_149:


//--------------------- .nv.info._Z30ElementWiseMultiplicationUpperP6float2S0_iiiiS0_ --------------------------
	.section	.nv.info._Z30ElementWiseMultiplicationUpperP6float2S0_iiiiS0_,"",@"SHT_CUDA_INFO"
	.sectionflags	@""
	.align	4


	//----- nvinfo : EIATTR_CUDA_API_VERSION
	.align		4
        /*0000*/ 	.byte	0x04, 0x37
        /*0002*/ 	.short	(.L_151 - .L_150)
.L_150:
        /*0004*/ 	.word	0x00000082


	//----- nvinfo : EIATTR_KPARAM_INFO
	.align		4
.L_151:
        /*0008*/ 	.byte	0x04, 0x17
        /*000a*/ 	.short	(.L_153 - .L_152)
.L_152:
        /*000c*/ 	.word	0x00000000
        /*0010*/ 	.short	0x0006
        /*0012*/ 	.short	0x0020
        /*0014*/ 	.byte	0x00, 0xf5, 0x21, 0x00


	//----- nvinfo : EIATTR_KPARAM_INFO
	.align		4
.L_153:
        /*0018*/ 	.byte	0x04, 0x17
        /*001a*/ 	.short	(.L_155 - .L_154)
.L_154:
        /*001c*/ 	.word	0x00000000
        /*0020*/ 	.short	0x0005
        /*0022*/ 	.short	0x001c
        /*0024*/ 	.byte	0x00, 0xf0, 0x11, 0x00


	//----- nvinfo : EIATTR_KPARAM_INFO
	.align		4
.L_155:
        /*0028*/ 	.byte	0x04, 0x17
        /*002a*/ 	.short	(.L_157 - .L_156)
.L_156:
        /*002c*/ 	.word	0x00000000
        /*0030*/ 	.short	0x0004
        /*0032*/ 	.short	0x0018
        /*0034*/ 	.byte	0x00, 0xf0, 0x11, 0x00


	//----- nvinfo : EIATTR_KPARAM_INFO
	.align		4
.L_157:
        /*0038*/ 	.byte	0x04, 0x17
        /*003a*/ 	.short	(.L_159 - .L_158)
.L_158:
        /*003c*/ 	.word	0x00000000
        /*0040*/ 	.short	0x0003
        /*0042*/ 	.short	0x0014
        /*0044*/ 	.byte	0x00, 0xf0, 0x11, 0x00


	//----- nvinfo : EIATTR_KPARAM_INFO
	.align		4
.L_159:
        /*0048*/ 	.byte	0x04, 0x17
        /*004a*/ 	.short	(.L_161 - .L_160)
.L_160:
        /*004c*/ 	.word	0x00000000
        /*0050*/ 	.short	0x0002
        /*0052*/ 	.short	0x0010
        /*0054*/ 	.byte	0x00, 0xf0, 0x11, 0x00


	//----- nvinfo : EIATTR_KPARAM_INFO
	.align		4
.L_161:
        /*0058*/ 	.byte	0x04, 0x17
        /*005a*/ 	.short	(.L_163 - .L_162)
.L_162:
        /*005c*/ 	.word	0x00000000
        /*0060*/ 	.short	0x0001
        /*0062*/ 	.short	0x0008
        /*0064*/ 	.byte	0x00, 0xf5, 0x21, 0x00


	//----- nvinfo : EIATTR_KPARAM_INFO
	.align		4
.L_163:
        /*0068*/ 	.byte	0x04, 0x17
        /*006a*/ 	.short	(.L_165 - .L_164)
.L_164:
        /*006c*/ 	.word	0x00000000
        /*0070*/ 	.short	0x0000
        /*0072*/ 	.short	0x0000
        /*0074*/ 	.byte	0x00, 0xf5, 0x21, 0x00


	//----- nvinfo : EIATTR_SPARSE_MMA_MASK
	.align		4
.L_165:
        /*0078*/ 	.byte	0x03, 0x50
        /*007a*/ 	.short	0x0000


	//----- nvinfo : EIATTR_MAXREG_COUNT
	.align		4
        /*007c*/ 	.byte	0x03, 0x1b
        /*007e*/ 	.short	0x00ff


	//----- nvinfo : EIATTR_MERCURY_ISA_VERSION
	.align		4
        /*0080*/ 	.byte	0x03, 0x5f
        /*0082*/ 	.short	0x0101


	//----- nvinfo : EIATTR_VRC_CTA_INIT_COUNT
	.align		4
        /*0084*/ 	.byte	0x02, 0x4a
	.zero		1
	.zero		1


	//----- nvinfo : EIATTR_EXIT_INSTR_OFFSETS
	.align		4
        /*0088*/ 	.byte	0x04, 0x1c
        /*008a*/ 	.short	(.L_167 - .L_166)


	//   ....[0]....
.L_166:
        /*008c*/ 	.word	0x000008a0


	//   ....[1]....
        /*0090*/ 	.word	0x000009f0


	//----- nvinfo : EIATTR_CBANK_PARAM_SIZE
	.align		4
.L_167:
        /*0094*/ 	.byte	0x03, 0x19
        /*0096*/ 	.short	0x0028


	//----- nvinfo : EIATTR_PARAM_CBANK
	.align		4
        /*0098*/ 	.byte	0x04, 0x0a
        /*009a*/ 	.short	(.L_169 - .L_168)
	.align		4
.L_168:
        /*009c*/ 	.word	index@(.nv.constant0._Z30ElementWiseMultiplicationUpperP6float2S0_iiiiS0_)
        /*00a0*/ 	.short	0x0380
        /*00a2*/ 	.short	0x0028


	//----- nvinfo : EIATTR_SW_WAR
	.align		4
.L_169:
        /*00a4*/ 	.byte	0x04, 0x36
        /*00a6*/ 	.short	(.L_171 - .L_170)
.L_170:
        /*00a8*/ 	.word	0x00000008
.L_171:


//--------------------- .nv.info._Z25ElementWiseMultiplicationP6float2S0_iiiiS0_ --------------------------
	.section	.nv.info._Z25ElementWiseMultiplicationP6float2S0_iiiiS0_,"",@"SHT_CUDA_INFO"
	.sectionflags	@""
	.align	4


	//----- nvinfo : EIATTR_CUDA_API_VERSION
	.align		4
        /*0000*/ 	.byte	0x04, 0x37
        /*0002*/ 	.short	(.L_173 - .L_172)
.L_172:
        /*0004*/ 	.word	0x00000082


	//----- nvinfo : EIATTR_KPARAM_INFO
	.align		4
.L_173:
        /*0008*/ 	.byte	0x04, 0x17
        /*000a*/ 	.short	(.L_175 - .L_174)
.L_174:
        /*000c*/ 	.word	0x00000000
        /*0010*/ 	.short	0x0006
        /*0012*/ 	.short	0x0020
        /*0014*/ 	.byte	0x00, 0xf5, 0x21, 0x00


	//----- nvinfo : EIATTR_KPARAM_INFO
	.align		4
.L_175:
        /*0018*/ 	.byte	0x04, 0x17
        /*001a*/ 	.short	(.L_177 - .L_176)
.L_176:
        /*001c*/ 	.word	0x00000000
        /*0020*/ 	.short	0x0005
        /*0022*/ 	.short	0x001c
        /*0024*/ 	.byte	0x00, 0xf0, 0x11, 0x00


	//----- nvinfo : EIATTR_KPARAM_INFO
	.align		4
.L_177:
        /*0028*/ 	.byte	0x04, 0x17
        /*002a*/ 	.short	(.L_179 - .L_178)
.L_178:
        /*002c*/ 	.word	0x00000000
        /*0030*/ 	.short	0x0004
        /*0032*/ 	.short	0x0018
        /*0034*/ 	.byte	0x00, 0xf0, 0x11, 0x00


	//----- nvinfo : EIATTR_KPARAM_INFO
	.align		4
.L_179:
        /*0038*/ 	.byte	0x04, 0x17
        /*003a*/ 	.short	(.L_181 - .L_180)
.L_180:
        /*003c*/ 	.word	0x00000000
        /*0040*/ 	.short	0x0003
        /*0042*/ 	.short	0x0014
        /*0044*/ 	.byte	0x00, 0xf0, 0x11, 0x00


	//----- nvinfo : EIATTR_KPARAM_INFO
	.align		4
.L_181:
        /*0048*/ 	.byte	0x04, 0x17
        /*004a*/ 	.short	(.L_183 - .L_182)
.L_182:
        /*004c*/ 	.word	0x00000000
        /*0050*/ 	.short	0x0002
        /*0052*/ 	.short	0x0010
        /*0054*/ 	.byte	0x00, 0xf0, 0x11, 0x00


	//----- nvinfo : EIATTR_KPARAM_INFO
	.align		4
.L_183:
        /*0058*/ 	.byte	0x04, 0x17
        /*005a*/ 	.short	(.L_185 - .L_184)
.L_184:
        /*005c*/ 	.word	0x00000000
        /*0060*/ 	.short	0x0001
        /*0062*/ 	.short	0x0008
        /*0064*/ 	.byte	0x00, 0xf5, 0x21, 0x00


	//----- nvinfo : EIATTR_KPARAM_INFO
	.align		4
.L_185:
        /*0068*/ 	.byte	0x04, 0x17
        /*006a*/ 	.short	(.L_187 - .L_186)
.L_186:
        /*006c*/ 	.word	0x00000000
        /*0070*/ 	.short	0x0000
        /*0072*/ 	.short	0x0000
        /*0074*/ 	.byte	0x00, 0xf5, 0x21, 0x00


	//----- nvinfo : EIATTR_SPARSE_MMA_MASK
	.align		4
.L_187:
        /*0078*/ 	.byte	0x03, 0x50
        /*007a*/ 	.short	0x0000


	//----- nvinfo : EIATTR_MAXREG_COUNT
	.align		4
        /*007c*/ 	.byte	0x03, 0x1b
        /*007e*/ 	.short	0x00ff


	//----- nvinfo : EIATTR_MERCURY_ISA_VERSION
	.align		4
        /*0080*/ 	.byte	0x03, 0x5f
        /*0082*/ 	.short	0x0101


	//----- nvinfo : EIATTR_VRC_CTA_INIT_COUNT
	.align		4
        /*0084*/ 	.byte	0x02, 0x4a
	.zero		1
	.zero		1


	//----- nvinfo : EIATTR_EXIT_INSTR_OFFSETS
	.align		4
        /*0088*/ 	.byte	0x04, 0x1c
        /*008a*/ 	.short	(.L_189 - .L_188)


	//   ....[0]....
.L_188:
        /*008c*/ 	.word	0x000009d0


	//   ....[1]....
        /*0090*/ 	.word	0x00000b70


	//----- nvinfo : EIATTR_CBANK_PARAM_SIZE
	.align		4
.L_189:
        /*0094*/ 	.byte	0x03, 0x19
        /*0096*/ 	.short	0x0028


	//----- nvinfo : EIATTR_PARAM_CBANK
	.align		4
        /*0098*/ 	.byte	0x04, 0x0a
        /*009a*/ 	.short	(.L_191 - .L_190)
	.align		4
.L_190:
        /*009c*/ 	.word	index@(.nv.constant0._Z25ElementWiseMultiplicationP6float2S0_iiiiS0_)
        /*00a0*/ 	.short	0x0380
        /*00a2*/ 	.short	0x0028


	//----- nvinfo : EIATTR_SW_WAR
	.align		4
.L_191:
        /*00a4*/ 	.byte	0x04, 0x36
        /*00a6*/ 	.short	(.L_193 - .L_192)
.L_192:
        /*00a8*/ 	.word	0x00000008
.L_193:


//--------------------- .nv.info._Z9FE_LinearPfiiiiS_iifS_PiS_S0_ --------------------------
	.section	.nv.info._Z9FE_LinearPfiiiiS_iifS_PiS_S0_,"",@"SHT_CUDA_INFO"
	.sectionflags	@""
	.align	4


	//----- nvinfo : EIATTR_CUDA_API_VERSION
	.align		4
        /*0000*/ 	.byte	0x04, 0x37
        /*0002*/ 	.short	(.L_195 - .L_194)
.L_194:
        /*0004*/ 	.word	0x00000082


	//----- nvinfo : EIATTR_KPARAM_INFO
	.align		4
.L_195:
        /*0008*/ 	.byte	0x04, 0x17
        /*000a*/ 	.short	(.L_197 - .L_196)
.L_196:
        /*000c*/ 	.word	0x00000000
        /*0010*/ 	.short	0x000c
        /*0012*/ 	.short	0x0048
        /*0014*/ 	.byte	0x00, 0xf5, 0x21, 0x00


	//----- nvinfo : EIATTR_KPARAM_INFO
	.align		4
.L_197:
        /*0018*/ 	.byte	0x04, 0x17
        /*001a*/ 	.short	(.L_199 - .L_198)
.L_198:
        /*001c*/ 	.word	0x00000000
        /*0020*/ 	.short	0x000b
        /*0022*/ 	.short	0x0040
        /*0024*/ 	.byte	0x00, 0xf5, 0x21, 0x00


	//----- nvinfo : EIATTR_KPARAM_INFO
	.align		4
.L_199:
        /*0028*/ 	.byte	0x04, 0x17
        /*002a*/ 	.short	(.L_201 - .L_200)
.L_200:
        /*002c*/ 	.word	0x00000000
        /*0030*/ 	.short	0x000a
        /*0032*/ 	.short	0x0038
        /*0034*/ 	.byte	0x00, 0xf5, 0x21, 0x00


	//----- nvinfo : EIATTR_KPARAM_INFO
	.align		4
.L_201:
        /*0038*/ 	.byte	0x04, 0x17
        /*003a*/ 	.short	(.L_203 - .L_202)
.L_202:
        /*003c*/ 	.word	0x00000000
        /*0040*/ 	.short	0x0009
        /*0042*/ 	.short	0x0030
        /*0044*/ 	.byte	0x00, 0xf5, 0x21, 0x00


	//----- nvinfo : EIATTR_KPARAM_INFO
	.align		4
.L_203:
        /*0048*/ 	.byte	0x04, 0x17
        /*004a*/ 	.short	(.L_205 - .L_204)
.L_204:
        /*004c*/ 	.word	0x00000000
        /*0050*/ 	.short	0x0008
        /*0052*/ 	.short	0x0028
        /*0054*/ 	.byte	0x00, 0xf0, 0x11, 0x00


	//----- nvinfo : EIATTR_KPARAM_INFO
	.align		4
.L_205:
        /*0058*/ 	.byte	0x04, 0x17
        /*005a*/ 	.short	(.L_207 - .L_206)
.L_206:
        /*005c*/ 	.word	0x00000000
        /*0060*/ 	.short	0x0007
        /*0062*/ 	.short	0x0024
        /*0064*/ 	.byte	0x00, 0xf0, 0x11, 0x00


	//----- nvinfo : EIATTR_KPARAM_INFO
	.align		4
.L_207:
        /*0068*/ 	.byte	0x04, 0x17
        /*006a*/ 	.short	(.L_209 - .L_208)
.L_208:
        /*006c*/ 	.word	0x00000000
        /*0070*/ 	.short	0x0006
        /*0072*/ 	.short	0x0020
        /*0074*/ 	.byte	0x00, 0xf0, 0x11, 0x00


	//----- nvinfo : EIATTR_KPARAM_INFO
	.align		4
.L_209:
        /*0078*/ 	.byte	0x04, 0x17
        /*007a*/ 	.short	(.L_211 - .L_210)
.L_210:
        /*007c*/ 	.word	0x00000000
        /*0080*/ 	.short	0x0005
        /*0082*/ 	.short	0x0018
        /*0084*/ 	.byte	0x00, 0xf5, 0x21, 0x00


	//----- nvinfo : EIATTR_KPARAM_INFO
	.align		4
.L_211:
        /*0088*/ 	.byte	0x04, 0x17
        /*008a*/ 	.short	(.L_213 - .L_212)
.L_212:
        /*008c*/ 	.word	0x00000000
        /*0090*/ 	.short	0x0004
        /*0092*/ 	.short	0x0014
        /*0094*/ 	.byte	0x00, 0xf0, 0x11, 0x00


	//----- nvinfo : EIATTR_KPARAM_INFO
	.align		4
.L_213:
        /*0098*/ 	.byte	0x04, 0x17
        /*009a*/ 	.short	(.L_215 - .L_214)
.L_214:
        /*009c*/ 	.word	0x00000000
        /*00a0*/ 	.short	0x0003
        /*00a2*/ 	.short	0x0010
        /*00a4*/ 	.byte	0x00, 0xf0, 0x11, 0x00


	//----- nvinfo : EIATTR_KPARAM_INFO
	.align		4
.L_215:
        /*00a8*/ 	.byte	0x04, 0x17
        /*00aa*/ 	.short	(.L_217 - .L_216)
.L_216:
        /*00ac*/ 	.word	0x00000000
        /*00b0*/ 	.short	0x0002
        /*00b2*/ 	.short	0x000c
        /*00b4*/ 	.byte	0x00, 0xf0, 0x11, 0x00


	//----- nvinfo : EIATTR_KPARAM_INFO
	.align		4
.L_217:
        /*00b8*/ 	.byte	0x04, 0x17
        /*00ba*/ 	.short	(.L_219 - .L_218)
.L_218:
        /*00bc*/ 	.word	0x00000000
        /*00c0*/ 	.short	0x0001
        /*00c2*/ 	.short	0x0008
        /*00c4*/ 	.byte	0x00, 0xf0, 0x11, 0x00


	//----- nvinfo : EIATTR_KPARAM_INFO
	.align		4
.L_219:
        /*00c8*/ 	.byte	0x04, 0x17
        /*00ca*/ 	.short	(.L_221 - .L_220)
.L_220:
        /*00cc*/ 	.word	0x00000000
        /*00d0*/ 	.short	0x0000
        /*00d2*/ 	.short	0x0000
        /*00d4*/ 	.byte	0x00, 0xf5, 0x21, 0x00


	//----- nvinfo : EIATTR_SPARSE_MMA_MASK
	.align		4
.L_221:
        /*00d8*/ 	.byte	0x03, 0x50
        /*00da*/ 	.short	0x0000


	//----- nvinfo : EIATTR_MAXREG_COUNT
	.align		4
        /*00dc*/ 	.byte	0x03, 0x1b
        /*00de*/ 	.short	0x00ff


	//----- nvinfo : EIATTR_NUM_BARRIERS
	.align		4
        /*00e0*/ 	.byte	0x02, 0x4c
        /*00e2*/ 	.byte	0x01
	.zero		1


	//----- nvinfo : EIATTR_MERCURY_ISA_VERSION
	.align		4
        /*00e4*/ 	.byte	0x03, 0x5f
        /*00e6*/ 	.short	0x0101


	//----- nvinfo : EIATTR_VRC_CTA_INIT_COUNT
	.align		4
        /*00e8*/ 	.byte	0x02, 0x4a
	.zero		1
	.zero		1


	//----- nvinfo : EIATTR_EXIT_INSTR_OFFSETS
	.align		4
        /*00ec*/ 	.byte	0x04, 0x1c
        /*00ee*/ 	.short	(.L_223 - .L_222)


	//   ....[0]....
.L_222:
        /*00f0*/ 	.word	0x00000e10


	//   ....[1]....
        /*00f4*/ 	.word	0x00001260


	//   ....[2]....
        /*00f8*/ 	.word	0x00001390


	//----- nvinfo : EIATTR_CRS_STACK_SIZE
	.align		4
.L_223:
        /*00fc*/ 	.byte	0x04, 0x1e
        /*00fe*/ 	.short	(.L_225 - .L_224)
.L_224:
        /*0100*/ 	.word	0x00000000


	//----- nvinfo : EIATTR_CBANK_PARAM_SIZE
	.align		4
.L_225:
        /*0104*/ 	.byte	0x03, 0x19
        /*0106*/ 	.short	0x0050


	//----- nvinfo : EIATTR_PARAM_CBANK
	.align		4
        /*0108*/ 	.byte	0x04, 0x0a
        /*010a*/ 	.short	(.L_227 - .L_226)
	.align		4
.L_226:
        /*010c*/ 	.word	index@(.nv.constant0._Z9FE_LinearPfiiiiS_iifS_PiS_S0_)
        /*0110*/ 	.short	0x0380
        /*0112*/ 	.short	0x0050


	//----- nvinfo : EIATTR_SW_WAR
	.align		4
.L_227:
        /*0114*/ 	.byte	0x04, 0x36
        /*0116*/ 	.short	(.L_229 - .L_228)
.L_228:
        /*0118*/ 	.word	0x00000008
.L_229:


//--------------------- .nv.info._Z10EWM_LinearP6float2S0_iiiiS0_ --------------------------
	.section	.nv.info._Z10EWM_LinearP6float2S0_iiiiS0_,"",@"SHT_CUDA_INFO"
	.sectionflags	@""
	.align	4


	//----- nvinfo : EIATTR_CUDA_API_VERSION
	.align		4
        /*0000*/ 	.byte	0x04, 0x37
        /*0002*/ 	.short	(.L_231 - .L_230)
.L_230:
        /*0004*/ 	.word	0x00000082


	//----- nvinfo : EIATTR_KPARAM_INFO
	.align		4
.L_231:
        /*0008*/ 	.byte	0x04, 0x17
        /*000a*/ 	.short	(.L_233 - .L_232)
.L_232:
        /*000c*/ 	.word	0x00000000
        /*0010*/ 	.short	0x0006
        /*0012*/ 	.short	0x0020
        /*0014*/ 	.byte	0x00, 0xf5, 0x21, 0x00


	//----- nvinfo : EIATTR_KPARAM_INFO
	.align		4
.L_233:
        /*0018*/ 	.byte	0x04, 0x17
        /*001a*/ 	.short	(.L_235 - .L_234)
.L_234:
        /*001c*/ 	.word	0x00000000
        /*0020*/ 	.short	0x0005
        /*0022*/ 	.short	0x001c
        /*0024*/ 	.byte	0x00, 0xf0, 0x11, 0x00


	//----- nvinfo : EIATTR_KPARAM_INFO
	.align		4
.L_235:
        /*0028*/ 	.byte	0x04, 0x17
        /*002a*/ 	.short	(.L_237 - .L_236)
.L_236:
        /*002c*/ 	.word	0x00000000
        /*0030*/ 	.short	0x0004
        /*0032*/ 	.short	0x0018
        /*0034*/ 	.byte	0x00, 0xf0, 0x11, 0x00


	//----- nvinfo : EIATTR_KPARAM_INFO
	.align		4
.L_237:
        /*0038*/ 	.byte	0x04, 0x17
        /*003a*/ 	.short	(.L_239 - .L_238)
.L_238:
        /*003c*/ 	.word	0x00000000
        /*0040*/ 	.short	0x0003
        /*0042*/ 	.short	0x0014
        /*0044*/ 	.byte	0x00, 0xf0, 0x11, 0x00


	//----- nvinfo : EIATTR_KPARAM_INFO
	.align		4
.L_239:
        /*0048*/ 	.byte	0x04, 0x17
        /*004a*/ 	.short	(.L_241 - .L_240)
.L_240:
        /*004c*/ 	.word	0x00000000
        /*0050*/ 	.short	0x0002
        /*0052*/ 	.short	0x0010
        /*0054*/ 	.byte	0x00, 0xf0, 0x11, 0x00


	//----- nvinfo : EIATTR_KPARAM_INFO
	.align		4
.L_241:
        /*0058*/ 	.byte	0x04, 0x17
        /*005a*/ 	.short	(.L_243 - .L_242)
.L_242:
        /*005c*/ 	.word	0x00000000
        /*0060*/ 	.short	0x0001
        /*0062*/ 	.short	0x0008
        /*0064*/ 	.byte	0x00, 0xf5, 0x21, 0x00


	//----- nvinfo : EIATTR_KPARAM_INFO
	.align		4
.L_243:
        /*0068*/ 	.byte	0x04, 0x17
        /*006a*/ 	.short	(.L_245 - .L_244)
.L_244:
        /*006c*/ 	.word	0x00000000
        /*0070*/ 	.short	0x0000
        /*0072*/ 	.short	0x0000
        /*0074*/ 	.byte	0x00, 0xf5, 0x21, 0x00


	//----- nvinfo : EIATTR_SPARSE_MMA_MASK
	.align		4
.L_245:
        /*0078*/ 	.byte	0x03, 0x50
        /*007a*/ 	.short	0x0000


	//----- nvinfo : EIATTR_MAXREG_COUNT
	.align		4
        /*007c*/ 	.byte	0x03, 0x1b
        /*007e*/ 	.short	0x00ff


	//----- nvinfo : EIATTR_MERCURY_ISA_VERSION
	.align		4
        /*0080*/ 	.byte	0x03, 0x5f
        /*0082*/ 	.short	0x0101


	//----- nvinfo : EIATTR_VRC_CTA_INIT_COUNT
	.align		4
        /*0084*/ 	.byte	0x02, 0x4a
	.zero		1
	.zero		1


	//----- nvinfo : EIATTR_EXIT_INSTR_OFFSETS
	.align		4
        /*0088*/ 	.byte	0x04, 0x1c
        /*008a*/ 	.short	(.L_247 - .L_246)


	//   ....[0]....
.L_246:
        /*008c*/ 	.word	0x000009f0


	//   ....[1]....
        /*0090*/ 	.word	0x00000b40


	//----- nvinfo : EIATTR_CBANK_PARAM_SIZE
	.align		4
.L_247:
        /*0094*/ 	.byte	0x03, 0x19
        /*0096*/ 	.short	0x0028


	//----- nvinfo : EIATTR_PARAM_CBANK
	.align		4
        /*0098*/ 	.byte	0x04, 0x0a
        /*009a*/ 	.short	(.L_249 - .L_248)
	.align		4
.L_248:
        /*009c*/ 	.word	index@(.nv.constant0._Z10EWM_LinearP6float2S0_iiiiS0_)
        /*00a0*/ 	.short	0x0380
        /*00a2*/ 	.short	0x0028


	//----- nvinfo : EIATTR_SW_WAR
	.align		4
.L_249:
        /*00a4*/ 	.byte	0x04, 0x36
        /*00a6*/ 	.short	(.L_251 - .L_250)
.L_250:
        /*00a8*/ 	.word	0x00000008
.L_251:


//--------------------- .nv.callgraph             --------------------------
	.section	.nv.callgraph,"",@"SHT_CUDA_CALLGRAPH"
	.align	4
	.sectionentsize	8
	.align		4
        /*0000*/ 	.word	0x00000000
	.align		4
        /*0004*/ 	.word	0xffffffff
	.align		4
        /*0008*/ 	.word	0x00000000
	.align		4
        /*000c*/ 	.word	0xfffffffe
	.align		4
        /*0010*/ 	.word	0x00000000
	.align		4
        /*0014*/ 	.word	0xfffffffd
	.align		4
        /*0018*/ 	.word	0x00000000
	.align		4
        /*001c*/ 	.word	0xfffffffc


//--------------------- .text._Z17FeatureExtractionPfiiiiiiS_S_PiS_S0_ --------------------------
	.section	.text._Z17FeatureExtractionPfiiiiiiS_S_PiS_S0_,"ax",@progbits
	.align	128
        .global         _Z17FeatureExtractionPfiiiiiiS_S_PiS_S0_
        .type           _Z17FeatureExtractionPfiiiiiiS_S_PiS_S0_,@function
        .size           _Z17FeatureExtractionPfiiiiiiS_S_PiS_S0_,(.L_x_143 - _Z17FeatureExtractionPfiiiiiiS_S_PiS_S0_)
        .other          _Z17FeatureExtractionPfiiiiiiS_S_PiS_S0_,@"STO_CUDA_ENTRY STV_DEFAULT"
_Z17FeatureExtractionPfiiiiiiS_S_PiS_S0_:
.text._Z17FeatureExtractionPfiiiiiiS_S_PiS_S0_:
[----:B------:R-:W-:Y:S01]  /*0000*/  LDC R1, c[0x0][0x37c] ;  /* 0x0000df00ff017b82 */ /* 0x000fe20000000800 */
[----:B------:R-:W0:Y:S07]  /*0010*/  LDCU UR10, c[0x0][0x360] ;  /* 0x00006c00ff0a77ac */ /* 0x000e2e0008000800 */
[----:B------:R-:W1:Y:S01]  /*0020*/  LDC R4, c[0x0][0x388] ;  /* 0x0000e200ff047b82 */ /* 0x000e620000000800 */
[----:B------:R-:W2:Y:S01]  /*0030*/  S2R R17, SR_TID.X ;  /* 0x0000000000117919 */ /* 0x000ea20000002100 */
[----:B------:R-:W-:-:S02]  /*0040*/  UMOV UR4, 0x400 ;  /* 0x0000040000047882 */ /* 0x000fc40000000000 */
[----:B------:R-:W-:Y:S02]  /*0050*/  UIADD3 UR5, UPT, UPT, UR4, 0x200, URZ ;  /* 0x0000020004057890 */ /* 0x000fe4000fffe0ff */
[----:B------:R-:W-:Y:S02]  /*0060*/  UIADD3 UR6, UPT, UPT, UR4, 0x400, URZ ;  /* 0x0000040004067890 */ /* 0x000fe4000fffe0ff */
[----:B------:R-:W3:Y:S08]  /*0070*/  S2UR UR7, SR_CgaCtaId ;  /* 0x00000000000779c3 */ /* 0x000ef00000008800 */
[----:B------:R-:W4:Y:S01]  /*0080*/  S2UR UR9, SR_CTAID.Y ;  /* 0x00000000000979c3 */ /* 0x000f220000002600 */
[----:B0-----:R-:W0:Y:S01]  /*0090*/  I2F.U32.RP R0, UR10 ;  /* 0x0000000a00007d06 */ /* 0x001e220008209000 */
[----:B------:R-:W-:-:S07]  /*00a0*/  ISETP.NE.U32.AND P2, PT, RZ, UR10, PT ;  /* 0x0000000aff007c0c */ /* 0x000fce000bf45070 */
[----:B0-----:R-:W0:Y:S01]  /*00b0*/  MUFU.RCP R0, R0 ;  /* 0x0000000000007308 */ /* 0x001e220000001000 */
[----:B---3--:R-:W-:Y:S02]  /*00c0*/  ULEA UR8, UR7, UR4, 0x18 ;  /* 0x0000000407087291 */ /* 0x008fe4000f8ec0ff */
[----:B------:R-:W-:Y:S02]  /*00d0*/  UIADD3 UR4, UPT, UPT, UR4, 0x600, URZ ;  /* 0x0000060004047890 */ /* 0x000fe4000fffe0ff */
[----:B------:R-:W-:Y:S02]  /*00e0*/  ULEA UR5, UR7, UR5, 0x18 ;  /* 0x0000000507057291 */ /* 0x000fe4000f8ec0ff */
[----:B------:R-:W-:Y:S01]  /*00f0*/  ULEA UR6, UR7, UR6, 0x18 ;  /* 0x0000000607067291 */ /* 0x000fe2000f8ec0ff */
[C---:B--2---:R-:W-:Y:S01]  /*0100*/  LEA R15, R17.reuse, UR8, 0x2 ;  /* 0x00000008110f7c11 */ /* 0x044fe2000f8e10ff */
[----:B------:R-:W-:Y:S02]  /*0110*/  ULEA UR4, UR7, UR4, 0x18 ;  /* 0x0000000407047291 */ /* 0x000fe4000f8ec0ff */
[----:B------:R-:W-:-:S02]  /*0120*/  LEA R13, R17, UR5, 0x2 ;  /* 0x00000005110d7c11 */ /* 0x000fc4000f8e10ff */
[----:B------:R-:W-:Y:S01]  /*0130*/  LEA R11, R17, UR6, 0x2 ;  /* 0x00000006110b7c11 */ /* 0x000fe2000f8e10ff */
[----:B------:R2:W-:Y:S01]  /*0140*/  STS [R15], RZ ;  /* 0x000000ff0f007388 */ /* 0x0005e20000000800 */
[----:B0-----:R-:W-:-:S03]  /*0150*/  VIADD R2, R0, 0xffffffe ;  /* 0x0ffffffe00027836 */ /* 0x001fc60000000000 */
[----:B------:R2:W-:Y:S01]  /*0160*/  STS [R13], RZ ;  /* 0x000000ff0d007388 */ /* 0x0005e20000000800 */
[----:B------:R-:W0:Y:S01]  /*0170*/  LDCU.64 UR6, c[0x0][0x358] ;  /* 0x00006b00ff0677ac */ /* 0x000e220008000a00 */
[----:B------:R3:W5:Y:S02]  /*0180*/  F2I.FTZ.U32.TRUNC.NTZ R3, R2 ;  /* 0x0000000200037305 */ /* 0x000764000021f000 */
[----:B------:R2:W-:Y:S01]  /*0190*/  STS [R11], RZ ;  /* 0x000000ff0b007388 */ /* 0x0005e20000000800 */
[----:B---3--:R-:W-:Y:S02]  /*01a0*/  IMAD.MOV.U32 R2, RZ, RZ, RZ ;  /* 0x000000ffff027224 */ /* 0x008fe400078e00ff */
[----:B-----5:R-:W-:-:S04]  /*01b0*/  IMAD.MOV R5, RZ, RZ, -R3 ;  /* 0x000000ffff057224 */ /* 0x020fc800078e0a03 */
[----:B------:R-:W-:-:S04]  /*01c0*/  IMAD R5, R5, UR10, RZ ;  /* 0x0000000a05057c24 */ /* 0x000fc8000f8e02ff */
[----:B------:R-:W-:Y:S02]  /*01d0*/  IMAD.HI.U32 R3, R3, R5, R2 ;  /* 0x0000000503037227 */ /* 0x000fe400078e0002 */
[----:B------:R-:W3:Y:S04]  /*01e0*/  S2R R2, SR_CTAID.X ;  /* 0x0000000000027919 */ /* 0x000ee80000002500 */
[----:B-1----:R-:W-:-:S05]  /*01f0*/  IMAD.HI.U32 R10, R3, R4, RZ ;  /* 0x00000004030a7227 */ /* 0x002fca00078e00ff */
[----:B------:R-:W-:-:S05]  /*0200*/  IADD3 R3, PT, PT, -R10, RZ, RZ ;  /* 0x000000ff0a037210 */ /* 0x000fca0007ffe1ff */
[----:B------:R-:W-:Y:S01]  /*0210*/  IMAD R0, R3, UR10, R4 ;  /* 0x0000000a03007c24 */ /* 0x000fe2000f8e0204 */
[----:B------:R-:W-:-:S04]  /*0220*/  LEA R3, R17, UR4, 0x2 ;  /* 0x0000000411037c11 */ /* 0x000fc8000f8e10ff */
[----:B------:R-:W-:Y:S01]  /*0230*/  ISETP.GE.U32.AND P0, PT, R0, UR10, PT ;  /* 0x0000000a00007c0c */ /* 0x000fe2000bf06070 */
[----:B------:R2:W-:-:S12]  /*0240*/  STS [R3], RZ ;  /* 0x000000ff03007388 */ /* 0x0005d80000000800 */
[----:B------:R-:W-:Y:S02]  /*0250*/  @P0 VIADD R0, R0, -UR10 ;  /* 0x8000000a00000c36 */ /* 0x000fe40008000000 */
[----:B------:R-:W-:-:S03]  /*0260*/  @P0 VIADD R10, R10, 0x1 ;  /* 0x000000010a0a0836 */ /* 0x000fc60000000000 */
[----:B------:R-:W-:Y:S01]  /*0270*/  ISETP.GE.U32.AND P1, PT, R0, UR10, PT ;  /* 0x0000000a00007c0c */ /* 0x000fe2000bf26070 */
[----:B------:R-:W-:-:S12]  /*0280*/  IMAD.U32 R0, RZ, RZ, UR10 ;  /* 0x0000000aff007e24 */ /* 0x000fd8000f8e00ff */
[----:B------:R-:W-:Y:S02]  /*0290*/  @P1 IADD3 R10, PT, PT, R10, 0x1, RZ ;  /* 0x000000010a0a1810 */ /* 0x000fe40007ffe0ff */
[----:B------:R-:W-:-:S04]  /*02a0*/  @!P2 LOP3.LUT R10, RZ, UR10, RZ, 0x33, !PT ;  /* 0x0000000aff0aac12 */ /* 0x000fc8000f8e33ff */
[----:B------:R-:W-:-:S13]  /*02b0*/  ISETP.GE.AND P0, PT, R10, 0x1, PT ;  /* 0x000000010a00780c */ /* 0x000fda0003f06270 */
[----:B0-234-:R-:W-:Y:S05]  /*02c0*/  @!P0 BRA `(.L_x_0) ;  /* 0x00000008002c8947 */ /* 0x01dfea0003800000 */
[----:B------:R-:W0:Y:S01]  /*02d0*/  LDC R5, c[0x0][0x38c] ;  /* 0x0000e300ff057b82 */ /* 0x000e220000000800 */
[C---:B------:R-:W-:Y:S01]  /*02e0*/  IMAD.SHL.U32 R4, R10.reuse, 0x2, RZ ;  /* 0x000000020a047824 */ /* 0x040fe200078e00ff */
[----:B------:R-:W-:-:S04]  /*02f0*/  IADD3 R19, PT, PT, -R10, RZ, RZ ;  /* 0x000000ff0a137210 */ /* 0x000fc80007ffe1ff */
[----:B------:R-:W-:Y:S01]  /*0300*/  LOP3.LUT P0, R7, R4, 0x2, RZ, 0xc0, !PT ;  /* 0x0000000204077812 */ /* 0x000fe2000780c0ff */
[----:B0-----:R-:W-:-:S12]  /*0310*/  IMAD R8, R5, UR9, R2 ;  /* 0x0000000905087c24 */ /* 0x001fd8000f8e0202 */
[----:B------:R-:W-:Y:S05]  /*0320*/  @!P0 BRA `(.L_x_1) ;  /* 0x00000000008c8947 */ /* 0x000fea0003800000 */
[----:B------:R-:W0:Y:S01]  /*0330*/  LDCU.64 UR4, c[0x0][0x390] ;  /* 0x00007200ff0477ac */ /* 0x000e220008000a00 */
[----:B------:R-:W1:Y:S01]  /*0340*/  LDC.64 R4, c[0x0][0x380] ;  /* 0x0000e000ff047b82 */ /* 0x000e620000000a00 */
[----:B------:R-:W-:Y:S01]  /*0350*/  IMAD.SHL.U32 R6, R10, 0x2, RZ ;  /* 0x000000020a067824 */ /* 0x000fe200078e00ff */
[----:B------:R-:W-:Y:S01]  /*0360*/  IADD3 R12, PT, PT, -R0, RZ, RZ ;  /* 0x000000ff000c7210 */ /* 0x000fe20007ffe1ff */
[----:B------:R-:W-:-:S03]  /*0370*/  IMAD.IADD R16, R7, 0x1, -R10 ;  /* 0x0000000107107824 */ /* 0x000fc600078e0a0a */
[----:B------:R-:W-:Y:S01]  /*0380*/  LOP3.LUT R6, R6, 0x2, RZ, 0xe2, !PT ;  /* 0x0000000206067812 */ /* 0x000fe200078ee2ff */
[----:B0-----:R-:W-:-:S04]  /*0390*/  VIADD R9, R17, UR5 ;  /* 0x0000000511097c36 */ /* 0x001fc80008000000 */
[----:B------:R-:W-:-:S04]  /*03a0*/  IMAD R9, R8, UR4, R9 ;  /* 0x0000000408097c24 */ /* 0x000fc8000f8e0209 */
[CC--:B------:R-:W-:Y:S02]  /*03b0*/  IMAD R19, R10.reuse, R12.reuse, R9 ;  /* 0x0000000c0a137224 */ /* 0x0c0fe400078e0209 */
[----:B------:R-:W-:Y:S02]  /*03c0*/  IMAD R9, R10, R12, R17 ;  /* 0x0000000c0a097224 */ /* 0x000fe400078e0211 */
[----:B------:R-:W-:-:S07]  /*03d0*/  IMAD.MOV R12, RZ, RZ, -R6 ;  /* 0x000000ffff0c7224 */ /* 0x000fce00078e0a06 */
.L_x_5:
[----:B01----:R-:W-:Y:S01]  /*03e0*/  IMAD.WIDE.U32 R6, R19, 0x4, R4 ;  /* 0x0000000413067825 */ /* 0x003fe200078e0004 */
[----:B------:R-:W0:Y:S05]  /*03f0*/  LDS R14, [R15] ;  /* 0x000000000f0e7984 */ /* 0x000e2a0000000800 */
[----:B------:R-:W0:Y:S01]  /*0400*/  LDG.E R7, desc[UR6][R6.64] ;  /* 0x0000000606077981 */ /* 0x000e22000c1e1900 */
[----:B------:R-:W-:Y:S01]  /*0410*/  IADD3 R12, PT, PT, R12, 0x1, RZ ;  /* 0x000000010c0c7810 */ /* 0x000fe20007ffe0ff */
[----:B------:R-:W-:Y:S03]  /*0420*/  BSSY.RECONVERGENT B0, `(.L_x_2) ;  /* 0x000000e000007945 */ /* 0x000fe60003800200 */
[----:B------:R-:W-:-:S02]  /*0430*/  ISETP.NE.AND P1, PT, R12, RZ, PT ;  /* 0x000000ff0c00720c */ /* 0x000fc40003f25270 */
[----:B0-----:R-:W-:-:S13]  /*0440*/  FSETP.GT.AND P0, PT, R7, R14, PT ;  /* 0x0000000e0700720b */ /* 0x001fda0003f04000 */
[----:B------:R-:W-:Y:S05]  /*0450*/  @P0 BRA `(.L_x_3) ;  /* 0x00000000001c0947 */ /* 0x000fea0003800000 */
[----:B------:R-:W0:Y:S02]  /*0460*/  LDS R6, [R11] ;  /* 0x000000000b067984 */ /* 0x000e240000000800 */
[----:B0-----:R-:W-:-:S13]  /*0470*/  FSETP.GEU.AND P0, PT, R7, R6, PT ;  /* 0x000000060700720b */ /* 0x001fda0003f0e000 */
[----:B------:R-:W-:Y:S05]  /*0480*/  @P0 BRA `(.L_x_4) ;  /* 0x00000000001c0947 */ /* 0x000fea0003800000 */
[----:B------:R-:W-:Y:S01]  /*0490*/  VIADD R6, R9, 0x1 ;  /* 0x0000000109067836 */ /* 0x000fe20000000000 */
[----:B------:R1:W-:Y:S04]  /*04a0*/  STS [R11], R7 ;  /* 0x000000070b007388 */ /* 0x0003e80000000800 */
[----:B------:R1:W-:Y:S01]  /*04b0*/  STS [R3], R6 ;  /* 0x0000000603007388 */ /* 0x0003e20000000800 */
[----:B------:R-:W-:Y:S05]  /*04c0*/  BRA `(.L_x_4) ;  /* 0x00000000000c7947 */ /* 0x000fea0003800000 */
.L_x_3:
[----:B------:R-:W-:Y:S01]  /*04d0*/  VIADD R6, R9, 0x1 ;  /* 0x0000000109067836 */ /* 0x000fe20000000000 */
[----:B------:R0:W-:Y:S04]  /*04e0*/  STS [R15], R7 ;  /* 0x000000070f007388 */ /* 0x0001e80000000800 */
[----:B------:R0:W-:Y:S02]  /*04f0*/  STS [R13], R6 ;  /* 0x000000060d007388 */ /* 0x0001e40000000800 */
.L_x_4:
[----:B------:R-:W-:Y:S05]  /*0500*/  BSYNC.RECONVERGENT B0 ;  /* 0x0000000000007941 */ /* 0x000fea0003800200 */
.L_x_2:
[----:B------:R-:W-:Y:S01]  /*0510*/  BAR.SYNC.DEFER_BLOCKING 0x0 ;  /* 0x0000000000007b1d */ /* 0x000fe20000010000 */
[C---:B------:R-:W-:Y:S01]  /*0520*/  IADD3 R9, PT, PT, R0.reuse, R9, RZ ;  /* 0x0000000900097210 */ /* 0x040fe20007ffe0ff */
[----:B------:R-:W-:-:S04]  /*0530*/  IMAD.IADD R19, R0, 0x1, R19 ;  /* 0x0000000100137824 */ /* 0x000fc800078e0213 */
[----:B------:R-:W-:Y:S05]  /*0540*/  @P1 BRA `(.L_x_5) ;  /* 0xfffffffc00a41947 */ /* 0x000fea000383ffff */
[----:B------:R-:W-:-:S07]  /*0550*/  IMAD.MOV.U32 R19, RZ, RZ, R16 ;  /* 0x000000ffff137224 */ /* 0x000fce00078e0010 */
.L_x_1:
[----:B------:R-:W-:-:S13]  /*0560*/  ISETP.NE.AND P0, PT, R10, 0x1, PT ;  /* 0x000000010a00780c */ /* 0x000fda0003f05270 */
[----:B------:R-:W-:Y:S05]  /*0570*/  @!P0 BRA `(.L_x_0) ;  /* 0x0000000400808947 */ /* 0x000fea0003800000 */
[----:B------:R-:W2:Y:S01]  /*0580*/  LDCU.64 UR4, c[0x0][0x390] ;  /* 0x00007200ff0477ac */ /* 0x000ea20008000a00 */
[----:B------:R-:W3:Y:S01]  /*0590*/  LDC.64 R4, c[0x0][0x380] ;  /* 0x0000e000ff047b82 */ /* 0x000ee20000000a00 */
[----:B01----:R-:W-:Y:S02]  /*05a0*/  IMAD R6, R0, R19, R0 ;  /* 0x0000001300067224 */ /* 0x003fe400078e0200 */
[C---:B------:R-:W-:Y:S02]  /*05b0*/  VIADD R7, R19.reuse, 0x2 ;  /* 0x0000000213077836 */ /* 0x040fe40000000000 */
[----:B------:R-:W-:Y:S01]  /*05c0*/  VIADD R9, R19, 0x3 ;  /* 0x0000000313097836 */ /* 0x000fe20000000000 */
[----:B------:R-:W-:Y:S01]  /*05d0*/  IADD3 R25, PT, PT, R6, R17, RZ ;  /* 0x0000001106197210 */ /* 0x000fe20007ffe0ff */
[C-C-:B------:R-:W-:Y:S02]  /*05e0*/  IMAD R27, R0.reuse, R19, R17.reuse ;  /* 0x00000013001b7224 */ /* 0x140fe400078e0211 */
[----:B------:R-:W-:Y:S01]  /*05f0*/  IMAD R23, R0, R7, R17 ;  /* 0x0000000700177224 */ /* 0x000fe200078e0211 */
[----:B--2---:R-:W-:-:S05]  /*0600*/  IADD3 R21, PT, PT, R17, UR5, RZ ;  /* 0x0000000511157c10 */ /* 0x004fca000fffe0ff */
[----:B------:R-:W-:Y:S02]  /*0610*/  IMAD R8, R8, UR4, R21 ;  /* 0x0000000408087c24 */ /* 0x000fe4000f8e0215 */
[----:B------:R-:W-:Y:S02]  /*0620*/  IMAD R21, R0, R9, R17 ;  /* 0x0000000900157224 */ /* 0x000fe400078e0211 */
[----:B------:R-:W-:Y:S02]  /*0630*/  IMAD.IADD R29, R8, 0x1, R6 ;  /* 0x00000001081d7824 */ /* 0x000fe400078e0206 */
[C-C-:B------:R-:W-:Y:S02]  /*0640*/  IMAD R12, R0.reuse, R7, R8.reuse ;  /* 0x00000007000c7224 */ /* 0x140fe400078e0208 */
[C-C-:B------:R-:W-:Y:S02]  /*0650*/  IMAD R14, R0.reuse, R9, R8.reuse ;  /* 0x00000009000e7224 */ /* 0x140fe400078e0208 */
[----:B------:R-:W-:-:S07]  /*0660*/  IMAD R16, R0, R19, R8 ;  /* 0x0000001300107224 */ /* 0x000fce00078e0208 */
.L_x_17:
[--C-:B0--3--:R-:W-:Y:S01]  /*0670*/  IMAD.WIDE.U32 R8, R16, 0x4, R4.reuse ;  /* 0x0000000410087825 */ /* 0x109fe200078e0004 */
[----:B-12---:R-:W0:Y:S05]  /*0680*/  LDS R6, [R15] ;  /* 0x000000000f067984 */ /* 0x006e2a0000000800 */
[----:B------:R-:W0:Y:S01]  /*0690*/  LDG.E R9, desc[UR6][R8.64] ;  /* 0x0000000608097981 */ /* 0x000e22000c1e1900 */
[----:B------:R-:W-:Y:S01]  /*06a0*/  BSSY.RECONVERGENT B0, `(.L_x_6) ;  /* 0x000000c000007945 */ /* 0x000fe20003800200 */
[----:B0-----:R-:W-:Y:S01]  /*06b0*/  FSETP.GT.AND P0, PT, R9, R6, PT ;  /* 0x000000060900720b */ /* 0x001fe20003f04000 */
[----:B------:R-:W-:-:S12]  /*06c0*/  IMAD.WIDE.U32 R6, R29, 0x4, R4 ;  /* 0x000000041d067825 */ /* 0x000fd800078e0004 */
[----:B------:R-:W-:Y:S01]  /*06d0*/  @P0 VIADD R18, R27, 0x1 ;  /* 0x000000011b120836 */ /* 0x000fe20000000000 */
[----:B------:R0:W-:Y:S04]  /*06e0*/  @P0 STS [R15], R9 ;  /* 0x000000090f000388 */ /* 0x0001e80000000800 */
[----:B------:R0:W-:Y:S01]  /*06f0*/  @P0 STS [R13], R18 ;  /* 0x000000120d000388 */ /* 0x0001e20000000800 */
[----:B------:R-:W-:Y:S05]  /*0700*/  @P0 BRA `(.L_x_7) ;  /* 0x0000000000140947 */ /* 0x000fea0003800000 */
[----:B------:R-:W1:Y:S02]  /*0710*/  LDS R8, [R11] ;  /* 0x000000000b087984 */ /* 0x000e640000000800 */
[----:B-1----:R-:W-:-:S13]  /*0720*/  FSETP.GEU.AND P0, PT, R9, R8, PT ;  /* 0x000000080900720b */ /* 0x002fda0003f0e000 */
[----:B------:R-:W-:Y:S01]  /*0730*/  @!P0 IADD3 R8, PT, PT, R27, 0x1, RZ ;  /* 0x000000011b088810 */ /* 0x000fe20007ffe0ff */
[----:B------:R1:W-:Y:S04]  /*0740*/  @!P0 STS [R11], R9 ;  /* 0x000000090b008388 */ /* 0x0003e80000000800 */
[----:B------:R1:W-:Y:S02]  /*0750*/  @!P0 STS [R3], R8 ;  /* 0x0000000803008388 */ /* 0x0003e40000000800 */
.L_x_7:
[----:B------:R-:W-:Y:S05]  /*0760*/  BSYNC.RECONVERGENT B0 ;  /* 0x0000000000007941 */ /* 0x000fea0003800200 */
.L_x_6:
[----:B------:R-:W-:Y:S06]  /*0770*/  BAR.SYNC.DEFER_BLOCKING 0x0 ;  /* 0x0000000000007b1d */ /* 0x000fec0000010000 */
[----:B------:R-:W2:Y:S01]  /*0780*/  LDG.E R7, desc[UR6][R6.64] ;  /* 0x0000000606077981 */ /* 0x000ea2000c1e1900 */
[----:B------:R-:W-:Y:S03]  /*0790*/  BSSY.RECONVERGENT B0, `(.L_x_8) ;  /* 0x000000e000007945 */ /* 0x000fe60003800200 */
[----:B-1----:R-:W2:Y:S02]  /*07a0*/  LDS R8, [R15] ;  /* 0x000000000f087984 */ /* 0x002ea40000000800 */
[----:B--2---:R-:W-:-:S13]  /*07b0*/  FSETP.GT.AND P0, PT, R7, R8, PT ;  /* 0x000000080700720b */ /* 0x004fda0003f04000 */
[----:B------:R-:W-:Y:S05]  /*07c0*/  @P0 BRA `(.L_x_9) ;  /* 0x00000000001c0947 */ /* 0x000fea0003800000 */
[----:B------:R-:W1:Y:S02]  /*07d0*/  LDS R6, [R11] ;  /* 0x000000000b067984 */ /* 0x000e640000000800 */
[----:B-1----:R-:W-:-:S13]  /*07e0*/  FSETP.GEU.AND P0, PT, R7, R6, PT ;  /* 0x000000060700720b */ /* 0x002fda0003f0e000 */
[----:B------:R-:W-:Y:S05]  /*07f0*/  @P0 BRA `(.L_x_10) ;  /* 0x00000000001c0947 */ /* 0x000fea0003800000 */
[----:B------:R-:W-:Y:S01]  /*0800*/  VIADD R6, R25, 0x1 ;  /* 0x0000000119067836 */ /* 0x000fe20000000000 */
[----:B------:R2:W-:Y:S04]  /*0810*/  STS [R11], R7 ;  /* 0x000000070b007388 */ /* 0x0005e80000000800 */
[----:B------:R2:W-:Y:S01]  /*0820*/  STS [R3], R6 ;  /* 0x0000000603007388 */ /* 0x0005e20000000800 */
[----:B------:R-:W-:Y:S05]  /*0830*/  BRA `(.L_x_10) ;  /* 0x00000000000c7947 */ /* 0x000fea0003800000 */
.L_x_9:
[----:B------:R-:W-:Y:S01]  /*0840*/  VIADD R6, R25, 0x1 ;  /* 0x0000000119067836 */ /* 0x000fe20000000000 */
[----:B------:R1:W-:Y:S04]  /*0850*/  STS [R15], R7 ;  /* 0x000000070f007388 */ /* 0x0003e80000000800 */
[----:B------:R1:W-:Y:S02]  /*0860*/  STS [R13], R6 ;  /* 0x000000060d007388 */ /* 0x0003e40000000800 */
.L_x_10:
[----:B------:R-:W-:Y:S05]  /*0870*/  BSYNC.RECONVERGENT B0 ;  /* 0x0000000000007941 */ /* 0x000fea0003800200 */
.L_x_8:
[----:B------:R-:W-:Y:S01]  /*0880*/  BAR.SYNC.DEFER_BLOCKING 0x0 ;  /* 0x0000000000007b1d */ /* 0x000fe20000010000 */
[----:B-12---:R-:W-:-:S06]  /*0890*/  IMAD.WIDE.U32 R6, R12, 0x4, R4 ;  /* 0x000000040c067825 */ /* 0x006fcc00078e0004 */
[----:B------:R-:W2:Y:S01]  /*08a0*/  LDG.E R7, desc[UR6][R6.64] ;  /* 0x0000000606077981 */ /* 0x000ea2000c1e1900 */
[----:B------:R-:W-:Y:S03]  /*08b0*/  BSSY.RECONVERGENT B0, `(.L_x_11) ;  /* 0x000000e000007945 */ /* 0x000fe60003800200 */
[----:B------:R-:W2:Y:S02]  /*08c0*/  LDS R8, [R15] ;  /* 0x000000000f087984 */ /* 0x000ea40000000800 */
[----:B--2---:R-:W-:-:S13]  /*08d0*/  FSETP.GT.AND P0, PT, R7, R8, PT ;  /* 0x000000080700720b */ /* 0x004fda0003f04000 */
[----:B------:R-:W-:Y:S05]  /*08e0*/  @P0 BRA `(.L_x_12) ;  /* 0x00000000001c0947 */ /* 0x000fea0003800000 */
[----:B------:R-:W1:Y:S02]  /*08f0*/  LDS R6, [R11] ;  /* 0x000000000b067984 */ /* 0x000e640000000800 */
[----:B-1----:R-:W-:-:S13]  /*0900*/  FSETP.GEU.AND P0, PT, R7, R6, PT ;  /* 0x000000060700720b */ /* 0x002fda0003f0e000 */
[----:B------:R-:W-:Y:S05]  /*0910*/  @P0 BRA `(.L_x_13) ;  /* 0x00000000001c0947 */ /* 0x000fea0003800000 */
[----:B------:R-:W-:Y:S01]  /*0920*/  IADD3 R6, PT, PT, R23, 0x1, RZ ;  /* 0x0000000117067810 */ /* 0x000fe20007ffe0ff */
[----:B------:R2:W-:Y:S04]  /*0930*/  STS [R11], R7 ;  /* 0x000000070b007388 */ /* 0x0005e80000000800 */
[----:B------:R2:W-:Y:S01]  /*0940*/  STS [R3], R6 ;  /* 0x0000000603007388 */ /* 0x0005e20000000800 */
[----:B------:R-:W-:Y:S05]  /*0950*/  BRA `(.L_x_13) ;  /* 0x00000000000c7947 */ /* 0x000fea0003800000 */
.L_x_12:
[----:B------:R-:W-:Y:S01]  /*0960*/  VIADD R6, R23, 0x1 ;  /* 0x0000000117067836 */ /* 0x000fe20000000000 */
[----:B------:R1:W-:Y:S04]  /*0970*/  STS [R15], R7 ;  /* 0x000000070f007388 */ /* 0x0003e80000000800 */
[----:B------:R1:W-:Y:S02]  /*0980*/  STS [R13], R6 ;  /* 0x000000060d007388 */ /* 0x0003e40000000800 */
.L_x_13:
[----:B------:R-:W-:Y:S05]  /*0990*/  BSYNC.RECONVERGENT B0 ;  /* 0x0000000000007941 */ /* 0x000fea0003800200 */
.L_x_11:
        /* <DEDUP_REMOVED lines=14> */
.L_x_15:
[----:B------:R-:W-:Y:S01]  /*0a80*/  IADD3 R6, PT, PT, R21, 0x1, RZ ;  /* 0x0000000115067810 */ /* 0x000fe20007ffe0ff */
[----:B------:R2:W-:Y:S04]  /*0a90*/  STS [R15], R7 ;  /* 0x000000070f007388 */ /* 0x0005e80000000800 */
[----:B------:R2:W-:Y:S02]  /*0aa0*/  STS [R13], R6 ;  /* 0x000000060d007388 */ /* 0x0005e40000000800 */
.L_x_16:
[----:B------:R-:W-:Y:S05]  /*0ab0*/  BSYNC.RECONVERGENT B0 ;  /* 0x0000000000007941 */ /* 0x000fea0003800200 */
.L_x_14:
[----:B------:R-:W-:Y:S01]  /*0ac0*/  VIADD R19, R19, 0x4 ;  /* 0x0000000413137836 */ /* 0x000fe20000000000 */
[----:B------:R-:W-:Y:S01]  /*0ad0*/  BAR.SYNC.DEFER_BLOCKING 0x0 ;  /* 0x0000000000007b1d */ /* 0x000fe20000010000 */
[C---:B------:R-:W-:Y:S01]  /*0ae0*/  IMAD R25, R0.reuse, 0x4, R25 ;  /* 0x0000000400197824 */ /* 0x040fe200078e0219 */
[C---:B------:R-:W-:Y:S01]  /*0af0*/  LEA R23, R0.reuse, R23, 0x2 ;  /* 0x0000001700177211 */ /* 0x040fe200078e10ff */
[C---:B------:R-:W-:Y:S01]  /*0b00*/  IMAD R21, R0.reuse, 0x4, R21 ;  /* 0x0000000400157824 */ /* 0x040fe200078e0215 */
[----:B------:R-:W-:Y:S01]  /*0b10*/  ISETP.GE.AND P0, PT, R19, R10, PT ;  /* 0x0000000a1300720c */ /* 0x000fe20003f06270 */
[C---:B------:R-:W-:Y:S01]  /*0b20*/  IMAD R27, R0.reuse, 0x4, R27 ;  /* 0x00000004001b7824 */ /* 0x040fe200078e021b */
[C---:B------:R-:W-:Y:S01]  /*0b30*/  LEA R29, R0.reuse, R29, 0x2 ;  /* 0x0000001d001d7211 */ /* 0x040fe200078e10ff */
[C---:B------:R-:W-:Y:S01]  /*0b40*/  IMAD R12, R0.reuse, 0x4, R12 ;  /* 0x00000004000c7824 */ /* 0x040fe200078e020c */
[C---:B------:R-:W-:Y:S01]  /*0b50*/  LEA R16, R0.reuse, R16, 0x2 ;  /* 0x0000001000107211 */ /* 0x040fe200078e10ff */
[----:B------:R-:W-:-:S08]  /*0b60*/  IMAD R14, R0, 0x4, R14 ;  /* 0x00000004000e7824 */ /* 0x000fd000078e020e */
[----:B------:R-:W-:Y:S05]  /*0b70*/  @!P0 BRA `(.L_x_17) ;  /* 0xfffffff800bc8947 */ /* 0x000fea000383ffff */
.L_x_0:
[----:B------:R-:W-:-:S13]  /*0b80*/  ISETP.GE.U32.AND P0, PT, R0, 0x2, PT ;  /* 0x000000020000780c */ /* 0x000fda0003f06070 */
[----:B------:R-:W-:Y:S05]  /*0b90*/  @!P0 BRA `(.L_x_18) ;  /* 0x0000000000648947 */ /* 0x000fea0003800000 */
.L_x_21:
[--C-:B------:R-:W-:Y:S01]  /*0ba0*/  IMAD.MOV.U32 R8, RZ, RZ, R0.reuse ;  /* 0x000000ffff087224 */ /* 0x100fe200078e0000 */
[----:B------:R-:W-:Y:S01]  /*0bb0*/  SHF.R.U32.HI R0, RZ, 0x1, R0 ;  /* 0x00000001ff007819 */ /* 0x000fe20000011600 */
[----:B------:R-:W-:Y:S03]  /*0bc0*/  BSSY.RECONVERGENT B0, `(.L_x_19) ;  /* 0x0000013000007945 */ /* 0x000fe60003800200 */
[----:B------:R-:W-:-:S13]  /*0bd0*/  ISETP.GE.U32.AND P0, PT, R17, R0, PT ;  /* 0x000000001100720c */ /* 0x000fda0003f06070 */
[----:B---3--:R-:W-:Y:S05]  /*0be0*/  @P0 BRA `(.L_x_20) ;  /* 0x0000000000400947 */ /* 0x008fea0003800000 */
[C---:B------:R-:W-:Y:S01]  /*0bf0*/  IMAD R5, R0.reuse, 0x4, R15 ;  /* 0x0000000400057824 */ /* 0x040fe200078e020f */
[----:B------:R-:W-:Y:S01]  /*0c00*/  LDS R4, [R15] ;  /* 0x000000000f047984 */ /* 0x000fe20000000800 */
[----:B012---:R-:W-:-:S04]  /*0c10*/  IMAD R7, R0, 0x4, R11 ;  /* 0x0000000400077824 */ /* 0x007fc800078e020b */
[----:B------:R-:W0:Y:S02]  /*0c20*/  LDS R5, [R5] ;  /* 0x0000000005057984 */ /* 0x000e240000000800 */
[----:B0-----:R-:W-:-:S13]  /*0c30*/  FSETP.GEU.AND P0, PT, R4, R5, PT ;  /* 0x000000050400720b */ /* 0x001fda0003f0e000 */
[----:B------:R-:W-:Y:S01]  /*0c40*/  @!P0 LEA R4, R0, R13, 0x2 ;  /* 0x0000000d00048211 */ /* 0x000fe200078e10ff */
[----:B------:R-:W-:Y:S05]  /*0c50*/  @!P0 STS [R15], R5 ;  /* 0x000000050f008388 */ /* 0x000fea0000000800 */
[----:B------:R-:W0:Y:S04]  /*0c60*/  @!P0 LDS R4, [R4] ;  /* 0x0000000004048984 */ /* 0x000e280000000800 */
[----:B0-----:R-:W-:Y:S04]  /*0c70*/  @!P0 STS [R13], R4 ;  /* 0x000000040d008388 */ /* 0x001fe80000000800 */
[----:B------:R-:W-:Y:S04]  /*0c80*/  LDS R7, [R7] ;  /* 0x0000000007077984 */ /* 0x000fe80000000800 */
[----:B------:R-:W0:Y:S02]  /*0c90*/  LDS R6, [R11] ;  /* 0x000000000b067984 */ /* 0x000e240000000800 */
[----:B0-----:R-:W-:-:S13]  /*0ca0*/  FSETP.GT.AND P0, PT, R6, R7, PT ;  /* 0x000000070600720b */ /* 0x001fda0003f04000 */
[----:B------:R-:W-:Y:S01]  /*0cb0*/  @P0 IMAD R6, R0, 0x4, R3 ;  /* 0x0000000400060824 */ /* 0x000fe200078e0203 */
[----:B------:R-:W-:Y:S05]  /*0cc0*/  @P0 STS [R11], R7 ;  /* 0x000000070b000388 */ /* 0x000fea0000000800 */
[----:B------:R-:W0:Y:S04]  /*0cd0*/  @P0 LDS R6, [R6] ;  /* 0x0000000006060984 */ /* 0x000e280000000800 */
[----:B0-----:R3:W-:Y:S02]  /*0ce0*/  @P0 STS [R3], R6 ;  /* 0x0000000603000388 */ /* 0x0017e40000000800 */
.L_x_20:
[----:B------:R-:W-:Y:S05]  /*0cf0*/  BSYNC.RECONVERGENT B0 ;  /* 0x0000000000007941 */ /* 0x000fea0003800200 */
.L_x_19:
[----:B------:R-:W-:Y:S01]  /*0d00*/  BAR.SYNC.DEFER_BLOCKING 0x0 ;  /* 0x0000000000007b1d */ /* 0x000fe20000010000 */
[----:B------:R-:W-:-:S13]  /*0d10*/  ISETP.GT.U32.AND P0, PT, R8, 0x3, PT ;  /* 0x000000030800780c */ /* 0x000fda0003f04070 */
[----:B------:R-:W-:Y:S05]  /*0d20*/  @P0 BRA `(.L_x_21) ;  /* 0xfffffffc009c0947 */ /* 0x000fea000383ffff */
.L_x_18:
[----:B------:R-:W-:-:S13]  /*0d30*/  ISETP.NE.AND P0, PT, R17, RZ, PT ;  /* 0x000000ff1100720c */ /* 0x000fda0003f05270 */
[----:B------:R-:W-:Y:S05]  /*0d40*/  @P0 EXIT ;  /* 0x000000000000094d */ /* 0x000fea0003800000 */
[----:B0-----:R-:W0:Y:S08]  /*0d50*/  LDC.64 R8, c[0x0][0x398] ;  /* 0x0000e600ff087b82 */ /* 0x001e300000000a00 */
[----:B-123--:R-:W1:Y:S08]  /*0d60*/  LDC.64 R6, c[0x0][0x3a0] ;  /* 0x0000e800ff067b82 */ /* 0x00ee700000000a00 */
[----:B------:R-:W2:Y:S01]  /*0d70*/  S2UR UR5, SR_CgaCtaId ;  /* 0x00000000000579c3 */ /* 0x000ea20000008800 */
[----:B------:R-:W-:Y:S01]  /*0d80*/  UMOV UR4, 0x400 ;  /* 0x0000040000047882 */ /* 0x000fe20000000000 */
[----:B------:R-:W3:Y:S01]  /*0d90*/  LDCU UR8, c[0x0][0x390] ;  /* 0x00007200ff0877ac */ /* 0x000ee20008000800 */
[----:B0-----:R-:W-:-:S02]  /*0da0*/  IMAD R9, R9, R8, UR9 ;  /* 0x0000000909097e24 */ /* 0x001fc4000f8e0208 */
[----:B-1----:R-:W-:-:S04]  /*0db0*/  IMAD.WIDE.U32 R4, R2, 0x4, R6 ;  /* 0x0000000402047825 */ /* 0x002fc800078e0006 */
[----:B------:R-:W-:Y:S01]  /*0dc0*/  IMAD.WIDE R6, R9, 0x4, R6 ;  /* 0x0000000409067825 */ /* 0x000fe200078e0206 */
[----:B------:R-:W4:Y:S04]  /*0dd0*/  LDG.E R10, desc[UR6][R4.64] ;  /* 0x00000006040a7981 */ /* 0x000f28000c1e1900 */
[----:B------:R-:W4:Y:S01]  /*0de0*/  LDG.E R3, desc[UR6][R6.64] ;  /* 0x0000000606037981 */ /* 0x000f22000c1e1900 */
[----:B--2---:R-:W-:Y:S01]  /*0df0*/  ULEA UR4, UR5, UR4, 0x18 ;  /* 0x0000000405047291 */ /* 0x004fe2000f8ec0ff */
[----:B---3--:R-:W-:-:S08]  /*0e00*/  I2FP.F32.S32 R8, UR8 ;  /* 0x0000000800087c45 */ /* 0x008fd00008201400 */
[----:B------:R-:W0:Y:S01]  /*0e10*/  LDS R0, [UR4] ;  /* 0x00000004ff007984 */ /* 0x000e220008000800 */
[----:B----4-:R-:W-:-:S04]  /*0e20*/  FMUL R3, R3, R10 ;  /* 0x0000000a03037220 */ /* 0x010fc80000400000 */
[----:B------:R-:W-:-:S04]  /*0e30*/  FMUL R3, R3, R8 ;  /* 0x0000000803037220 */ /* 0x000fc80000400000 */
[----:B------:R-:W1:Y:S08]  /*0e40*/  MUFU.RCP R10, R3 ;  /* 0x00000003000a7308 */ /* 0x000e700000001000 */
[----:B0-----:R-:W0:Y:S01]  /*0e50*/  FCHK P0, R0, R3 ;  /* 0x0000000300007302 */ /* 0x001e220000000000 */
[----:B-1----:R-:W-:-:S04]  /*0e60*/  FFMA R11, -R3, R10, 1 ;  /* 0x3f800000030b7423 */ /* 0x002fc8000000010a */
[----:B------:R-:W-:-:S04]  /*0e70*/  FFMA R11, R10, R11, R10 ;  /* 0x0000000b0a0b7223 */ /* 0x000fc8000000000a */
[----:B------:R-:W-:-:S04]  /*0e80*/  FFMA R10, R0, R11, RZ ;  /* 0x0000000b000a7223 */ /* 0x000fc800000000ff */
[----:B------:R-:W-:-:S04]  /*0e90*/  FFMA R12, -R3, R10, R0 ;  /* 0x0000000a030c7223 */ /* 0x000fc80000000100 */
[----:B------:R-:W-:Y:S01]  /*0ea0*/  FFMA R13, R11, R12, R10 ;  /* 0x0000000c0b0d7223 */ /* 0x000fe2000000000a */
[----:B0-----:R-:W-:Y:S06]  /*0eb0*/  @!P0 BRA `(.L_x_22) ;  /* 0x00000000000c8947 */ /* 0x001fec0003800000 */
[----:B------:R-:W-:-:S07]  /*0ec0*/  MOV R10, 0xee0 ;  /* 0x00000ee0000a7802 */ /* 0x000fce0000000f00 */
[----:B------:R-:W-:Y:S05]  /*0ed0*/  CALL.REL.NOINC `($__internal_0_$__cuda_sm3x_div_rn_noftz_f32_slowpath) ;  /* 0x0000000000a07944 */ /* 0x000fea0003c00000 */
[----:B------:R-:W-:-:S07]  /*0ee0*/  MOV R13, R0 ;  /* 0x00000000000d7202 */ /* 0x000fce0000000f00 */
.L_x_22:
[----:B------:R-:W0:Y:S08]  /*0ef0*/  LDC R0, c[0x0][0x38c] ;  /* 0x0000e300ff007b82 */ /* 0x000e300000000800 */
[----:B------:R-:W1:Y:S01]  /*0f00*/  LDC.64 R10, c[0x0][0x3a8] ;  /* 0x0000ea00ff0a7b82 */ /* 0x000e620000000a00 */
[----:B0-----:R-:W-:-:S04]  /*0f10*/  IMAD R2, R9, R0, R2 ;  /* 0x0000000009027224 */ /* 0x001fc800078e0202 */
[----:B-1----:R-:W-:-:S05]  /*0f20*/  IMAD.WIDE.U32 R10, R2, 0x4, R10 ;  /* 0x00000004020a7825 */ /* 0x002fca00078e000a */
[----:B------:R-:W-:Y:S04]  /*0f30*/  STG.E desc[UR6][R10.64], R13 ;  /* 0x0000000d0a007986 */ /* 0x000fe8000c101906 */
[----:B------:R-:W2:Y:S04]  /*0f40*/  LDG.E R6, desc[UR6][R6.64] ;  /* 0x0000000606067981 */ /* 0x000ea8000c1e1900 */
[----:B------:R-:W2:Y:S01]  /*0f50*/  LDG.E R5, desc[UR6][R4.64] ;  /* 0x0000000604057981 */ /* 0x000ea2000c1e1900 */
[----:B------:R-:W0:Y:S01]  /*0f60*/  S2UR UR5, SR_CgaCtaId ;  /* 0x00000000000579c3 */ /* 0x000e220000008800 */
[----:B------:R-:W-:-:S02]  /*0f70*/  UMOV UR4, 0x400 ;  /* 0x0000040000047882 */ /* 0x000fc40000000000 */
[----:B0-----:R-:W-:-:S09]  /*0f80*/  ULEA UR4, UR5, UR4, 0x18 ;  /* 0x0000000405047291 */ /* 0x001fd2000f8ec0ff */
[----:B------:R-:W0:Y:S01]  /*0f90*/  LDS R0, [UR4+0x400] ;  /* 0x00040004ff007984 */ /* 0x000e220008000800 */
[----:B--2---:R-:W-:-:S04]  /*0fa0*/  FMUL R3, R6, R5 ;  /* 0x0000000506037220 */ /* 0x004fc80000400000 */
        /* <DEDUP_REMOVED lines=11> */
[----:B------:R-:W-:-:S07]  /*1060*/  IMAD.MOV.U32 R11, RZ, RZ, R0 ;  /* 0x000000ffff0b7224 */ /* 0x000fce00078e0000 */
.L_x_23:
[----:B------:R-:W0:Y:S01]  /*1070*/  S2UR UR5, SR_CgaCtaId ;  /* 0x00000000000579c3 */ /* 0x000e220000008800 */
[----:B------:R-:W-:-:S07]  /*1080*/  UMOV UR4, 0x400 ;  /* 0x0000040000047882 */ /* 0x000fce0000000000 */
[----:B------:R-:W1:Y:S08]  /*1090*/  LDC.64 R4, c[0x0][0x3b8] ;  /* 0x0000ee00ff047b82 */ /* 0x000e700000000a00 */
[----:B------:R-:W2:Y:S01]  /*10a0*/  LDC.64 R6, c[0x0][0x3b0] ;  /* 0x0000ec00ff067b82 */ /* 0x000ea20000000a00 */
[----:B0-----:R-:W-:-:S07]  /*10b0*/  ULEA UR4, UR5, UR4, 0x18 ;  /* 0x0000000405047291 */ /* 0x001fce000f8ec0ff */
[----:B------:R-:W0:Y:S01]  /*10c0*/  LDC.64 R8, c[0x0][0x3c0] ;  /* 0x0000f000ff087b82 */ /* 0x000e220000000a00 */
[C---:B-1----:R-:W-:Y:S01]  /*10d0*/  IMAD.WIDE.U32 R4, R2.reuse, 0x4, R4 ;  /* 0x0000000402047825 */ /* 0x042fe200078e0004 */
[----:B------:R-:W1:Y:S04]  /*10e0*/  LDS R13, [UR4+0x200] ;  /* 0x00020004ff0d7984 */ /* 0x000e680008000800 */
[----:B------:R-:W3:Y:S01]  /*10f0*/  LDS R15, [UR4+0x600] ;  /* 0x00060004ff0f7984 */ /* 0x000ee20008000800 */
[----:B--2---:R-:W-:-:S03]  /*1100*/  IMAD.WIDE.U32 R6, R2, 0x4, R6 ;  /* 0x0000000402067825 */ /* 0x004fc600078e0006 */
[----:B------:R-:W-:Y:S01]  /*1110*/  STG.E desc[UR6][R4.64], R11 ;  /* 0x0000000b04007986 */ /* 0x000fe2000c101906 */
[----:B0-----:R-:W-:-:S03]  /*1120*/  IMAD.WIDE.U32 R2, R2, 0x4, R8 ;  /* 0x0000000402027825 */ /* 0x001fc600078e0008 */
[----:B-1----:R-:W-:Y:S04]  /*1130*/  STG.E desc[UR6][R6.64], R13 ;  /* 0x0000000d06007986 */ /* 0x002fe8000c101906 */
[----:B---3--:R-:W-:Y:S01]  /*1140*/  STG.E desc[UR6][R2.64], R15 ;  /* 0x0000000f02007986 */ /* 0x008fe2000c101906 */
[----:B------:R-:W-:Y:S05]  /*1150*/  EXIT ;  /* 0x000000000000794d */ /* 0x000fea0003800000 */
        .weak           $__internal_0_$__cuda_sm3x_div_rn_noftz_f32_slowpath
        .type           $__internal_0_$__cuda_sm3x_div_rn_noftz_f32_slowpath,@function
        .size           $__internal_0_$__cuda_sm3x_div_rn_noftz_f32_slowpath,(.L_x_143 - $__internal_0_$__cuda_sm3x_div_rn_noftz_f32_slowpath)
$__internal_0_$__cuda_sm3x_div_rn_noftz_f32_slowpath:
[----:B------:R-:W-:Y:S02]  /*1160*/  SHF.R.U32.HI R12, RZ, 0x17, R3 ;  /* 0x00000017ff0c7819 */ /* 0x000fe40000011603 */
[----:B------:R-:W-:Y:S02]  /*1170*/  SHF.R.U32.HI R11, RZ, 0x17, R0 ;  /* 0x00000017ff0b7819 */ /* 0x000fe40000011600 */
[----:B------:R-:W-:Y:S02]  /*1180*/  LOP3.LUT R12, R12, 0xff, RZ, 0xc0, !PT ;  /* 0x000000ff0c0c7812 */ /* 0x000fe400078ec0ff */
[----:B------:R-:W-:-:S03]  /*1190*/  LOP3.LUT R16, R11, 0xff, RZ, 0xc0, !PT ;  /* 0x000000ff0b107812 */ /* 0x000fc600078ec0ff */
[----:B------:R-:W-:Y:S01]  /*11a0*/  VIADD R14, R12, 0xffffffff ;  /* 0xffffffff0c0e7836 */ /* 0x000fe20000000000 */
[----:B------:R-:W-:-:S04]  /*11b0*/  IADD3 R13, PT, PT, R16, -0x1, RZ ;  /* 0xffffffff100d7810 */ /* 0x000fc80007ffe0ff */
[----:B------:R-:W-:-:S04]  /*11c0*/  ISETP.GT.U32.AND P0, PT, R14, 0xfd, PT ;  /* 0x000000fd0e00780c */ /* 0x000fc80003f04070 */
[----:B------:R-:W-:-:S13]  /*11d0*/  ISETP.GT.U32.OR P0, PT, R13, 0xfd, P0 ;  /* 0x000000fd0d00780c */ /* 0x000fda0000704470 */
[----:B------:R-:W-:Y:S01]  /*11e0*/  @!P0 IMAD.MOV.U32 R11, RZ, RZ, RZ ;  /* 0x000000ffff0b8224 */ /* 0x000fe200078e00ff */
[----:B------:R-:W-:Y:S06]  /*11f0*/  @!P0 BRA `(.L_x_24) ;  /* 0x00000000005c8947 */ /* 0x000fec0003800000 */
[----:B------:R-:W-:Y:S02]  /*1200*/  FSETP.GTU.FTZ.AND P0, PT, |R0|, +INF , PT ;  /* 0x7f8000000000780b */ /* 0x000fe40003f1c200 */
[----:B------:R-:W-:-:S04]  /*1210*/  FSETP.GTU.FTZ.AND P1, PT, |R3|, +INF , PT ;  /* 0x7f8000000300780b */ /* 0x000fc80003f3c200 */
[----:B------:R-:W-:-:S13]  /*1220*/  PLOP3.LUT P0, PT, P0, P1, PT, 0xf8, 0x8f ;  /* 0x00000000008f781c */ /* 0x000fda0000703f70 */
[----:B------:R-:W-:Y:S05]  /*1230*/  @P0 BRA `(.L_x_25) ;  /* 0x0000000400440947 */ /* 0x000fea0003800000 */
[----:B------:R-:W-:-:S13]  /*1240*/  LOP3.LUT P0, RZ, R3, 0x7fffffff, R0, 0xc8, !PT ;  /* 0x7fffffff03ff7812 */ /* 0x000fda000780c800 */
[----:B------:R-:W-:Y:S05]  /*1250*/  @!P0 BRA `(.L_x_26) ;  /* 0x0000000400348947 */ /* 0x000fea0003800000 */
[C---:B------:R-:W-:Y:S02]  /*1260*/  FSETP.NEU.FTZ.AND P2, PT, |R0|.reuse, +INF , PT ;  /* 0x7f8000000000780b */ /* 0x040fe40003f5d200 */
[----:B------:R-:W-:Y:S02]  /*1270*/  FSETP.NEU.FTZ.AND P1, PT, |R3|, +INF , PT ;  /* 0x7f8000000300780b */ /* 0x000fe40003f3d200 */
[----:B------:R-:W-:-:S11]  /*1280*/  FSETP.NEU.FTZ.AND P0, PT, |R0|, +INF , PT ;  /* 0x7f8000000000780b */ /* 0x000fd60003f1d200 */
[----:B------:R-:W-:Y:S05]  /*1290*/  @!P1 BRA !P2, `(.L_x_26) ;  /* 0x0000000400249947 */ /* 0x000fea0005000000 */
[----:B------:R-:W-:-:S04]  /*12a0*/  LOP3.LUT P2, RZ, R0, 0x7fffffff, RZ, 0xc0, !PT ;  /* 0x7fffffff00ff7812 */ /* 0x000fc8000784c0ff */
[----:B------:R-:W-:-:S13]  /*12b0*/  PLOP3.LUT P1, PT, P1, P2, PT, 0x2f, 0xf2 ;  /* 0x0000000000f2781c */ /* 0x000fda0000f24577 */
[----:B------:R-:W-:Y:S05]  /*12c0*/  @P1 BRA `(.L_x_27) ;  /* 0x0000000400101947 */ /* 0x000fea0003800000 */
[----:B------:R-:W-:-:S04]  /*12d0*/  LOP3.LUT P1, RZ, R3, 0x7fffffff, RZ, 0xc0, !PT ;  /* 0x7fffffff03ff7812 */ /* 0x000fc8000782c0ff */
[----:B------:R-:W-:-:S13]  /*12e0*/  PLOP3.LUT P0, PT, P0, P1, PT, 0x2f, 0xf2 ;  /* 0x0000000000f2781c */ /* 0x000fda0000702577 */
[----:B------:R-:W-:Y:S05]  /*12f0*/  @P0 BRA `(.L_x_28) ;  /* 0x0000000000f80947 */ /* 0x000fea0003800000 */
[----:B------:R-:W-:Y:S02]  /*1300*/  ISETP.GE.AND P0, PT, R13, RZ, PT ;  /* 0x000000ff0d00720c */ /* 0x000fe40003f06270 */
[----:B------:R-:W-:-:S11]  /*1310*/  ISETP.GE.AND P1, PT, R14, RZ, PT ;  /* 0x000000ff0e00720c */ /* 0x000fd60003f26270 */
[----:B------:R-:W-:Y:S01]  /*1320*/  @P0 IMAD.MOV.U32 R11, RZ, RZ, RZ ;  /* 0x000000ffff0b0224 */ /* 0x000fe200078e00ff */
[----:B------:R-:W-:Y:S01]  /*1330*/  @!P0 MOV R11, 0xffffffc0 ;  /* 0xffffffc0000b8802 */ /* 0x000fe20000000f00 */
[----:B------:R-:W-:Y:S01]  /*1340*/  @!P0 FFMA R0, R0, 1.84467440737095516160e+19, RZ ;  /* 0x5f80000000008823 */ /* 0x000fe200000000ff */
[----:B------:R-:W-:-:S03]  /*1350*/  @!P1 FFMA R3, R3, 1.84467440737095516160e+19, RZ ;  /* 0x5f80000003039823 */ /* 0x000fc600000000ff */
[----:B------:R-:W-:-:S07]  /*1360*/  @!P1 VIADD R11, R11, 0x40 ;  /* 0x000000400b0b9836 */ /* 0x000fce0000000000 */
.L_x_24:
[----:B------:R-:W-:-:S05]  /*1370*/  LEA R14, R12, 0xc0800000, 0x17 ;  /* 0xc08000000c0e7811 */ /* 0x000fca00078eb8ff */
[----:B------:R-:W-:Y:S01]  /*1380*/  IMAD.IADD R14, R3, 0x1, -R14 ;  /* 0x00000001030e7824 */ /* 0x000fe200078e0a0e */
[----:B------:R-:W-:-:S03]  /*1390*/  IADD3 R3, PT, PT, R16, -0x7f, RZ ;  /* 0xffffff8110037810 */ /* 0x000fc60007ffe0ff */
[----:B------:R-:W0:Y:S01]  /*13a0*/  MUFU.RCP R13, R14 ;  /* 0x0000000e000d7308 */ /* 0x000e220000001000 */
[----:B------:R-:W-:Y:S01]  /*13b0*/  FADD.FTZ R15, -R14, -RZ ;  /* 0x800000ff0e0f7221 */ /* 0x000fe20000010100 */
[C---:B------:R-:W-:Y:S01]  /*13c0*/  IMAD R0, R3.reuse, -0x800000, R0 ;  /* 0xff80000003007824 */ /* 0x040fe200078e0200 */
[----:B------:R-:W-:-:S05]  /*13d0*/  IADD3 R12, PT, PT, R3, 0x7f, -R12 ;  /* 0x0000007f030c7810 */ /* 0x000fca0007ffe80c */
[----:B------:R-:W-:Y:S02]  /*13e0*/  IMAD.IADD R12, R12, 0x1, R11 ;  /* 0x000000010c0c7824 */ /* 0x000fe400078e020b */
[----:B0-----:R-:W-:-:S04]  /*13f0*/  FFMA R16, R13, R15, 1 ;  /* 0x3f8000000d107423 */ /* 0x001fc8000000000f */
[----:B------:R-:W-:-:S04]  /*1400*/  FFMA R18, R13, R16, R13 ;  /* 0x000000100d127223 */ /* 0x000fc8000000000d */
[----:B------:R-:W-:-:S04]  /*1410*/  FFMA R13, R0, R18, RZ ;  /* 0x00000012000d7223 */ /* 0x000fc800000000ff */
[----:B------:R-:W-:-:S04]  /*1420*/  FFMA R16, R15, R13, R0 ;  /* 0x0000000d0f107223 */ /* 0x000fc80000000000 */
[----:B------:R-:W-:-:S04]  /*1430*/  FFMA R13, R18, R16, R13 ;  /* 0x00000010120d7223 */ /* 0x000fc8000000000d */
[----:B------:R-:W-:-:S04]  /*1440*/  FFMA R16, R15, R13, R0 ;  /* 0x0000000d0f107223 */ /* 0x000fc80000000000 */
[----:B------:R-:W-:-:S05]  /*1450*/  FFMA R0, R18, R16, R13 ;  /* 0x0000001012007223 */ /* 0x000fca000000000d */
[----:B------:R-:W-:-:S04]  /*1460*/  SHF.R.U32.HI R3, RZ, 0x17, R0 ;  /* 0x00000017ff037819 */ /* 0x000fc80000011600 */
[----:B------:R-:W-:-:S05]  /*1470*/  LOP3.LUT R3, R3, 0xff, RZ, 0xc0, !PT ;  /* 0x000000ff03037812 */ /* 0x000fca00078ec0ff */
[----:B------:R-:W-:-:S05]  /*1480*/  IMAD.IADD R15, R3, 0x1, R12 ;  /* 0x00000001030f7824 */ /* 0x000fca00078e020c */
[----:B------:R-:W-:-:S04]  /*1490*/  IADD3 R3, PT, PT, R15, -0x1, RZ ;  /* 0xffffffff0f037810 */ /* 0x000fc80007ffe0ff */
[----:B------:R-:W-:-:S13]  /*14a0*/  ISETP.GE.U32.AND P0, PT, R3, 0xfe, PT ;  /* 0x000000fe0300780c */ /* 0x000fda0003f06070 */
[----:B------:R-:W-:Y:S05]  /*14b0*/  @!P0 BRA `(.L_x_29) ;  /* 0x0000000000808947 */ /* 0x000fea0003800000 */
[----:B------:R-:W-:-:S13]  /*14c0*/  ISETP.GT.AND P0, PT, R15, 0xfe, PT ;  /* 0x000000fe0f00780c */ /* 0x000fda0003f04270 */
[----:B------:R-:W-:Y:S05]  /*14d0*/  @P0 BRA `(.L_x_30) ;  /* 0x00000000006c0947 */ /* 0x000fea0003800000 */
[----:B------:R-:W-:-:S13]  /*14e0*/  ISETP.GE.AND P0, PT, R15, 0x1, PT ;  /* 0x000000010f00780c */ /* 0x000fda0003f06270 */
[----:B------:R-:W-:Y:S05]  /*14f0*/  @P0 BRA `(.L_x_31) ;  /* 0x0000000000980947 */ /* 0x000fea0003800000 */
[----:B------:R-:W-:Y:S02]  /*1500*/  ISETP.GE.AND P0, PT, R15, -0x18, PT ;  /* 0xffffffe80f00780c */ /* 0x000fe40003f06270 */
[----:B------:R-:W-:-:S11]  /*1510*/  LOP3.LUT R0, R0, 0x80000000, RZ, 0xc0, !PT ;  /* 0x8000000000007812 */ /* 0x000fd600078ec0ff */
[----:B------:R-:W-:Y:S05]  /*1520*/  @!P0 BRA `(.L_x_31) ;  /* 0x00000000008c8947 */ /* 0x000fea0003800000 */
[CCC-:B------:R-:W-:Y:S01]  /*1530*/  FFMA.RZ R3, R18.reuse, R16.reuse, R13.reuse ;  /* 0x0000001012037223 */ /* 0x1c0fe2000000c00d */
[C---:B------:R-:W-:Y:S02]  /*1540*/  VIADD R14, R15.reuse, 0x20 ;  /* 0x000000200f0e7836 */ /* 0x040fe40000000000 */
[CCC-:B------:R-:W-:Y:S01]  /*1550*/  FFMA.RM R12, R18.reuse, R16.reuse, R13.reuse ;  /* 0x00000010120c7223 */ /* 0x1c0fe2000000400d */
[----:B------:R-:W-:Y:S02]  /*1560*/  ISETP.NE.AND P2, PT, R15, RZ, PT ;  /* 0x000000ff0f00720c */ /* 0x000fe40003f45270 */
[----:B------:R-:W-:Y:S01]  /*1570*/  LOP3.LUT R11, R3, 0x7fffff, RZ, 0xc0, !PT ;  /* 0x007fffff030b7812 */ /* 0x000fe200078ec0ff */
[----:B------:R-:W-:Y:S01]  /*1580*/  FFMA.RP R3, R18, R16, R13 ;  /* 0x0000001012037223 */ /* 0x000fe2000000800d */
[----:B------:R-:W-:Y:S01]  /*1590*/  IMAD.MOV R13, RZ, RZ, -R15 ;  /* 0x000000ffff0d7224 */ /* 0x000fe200078e0a0f */
[----:B------:R-:W-:Y:S02]  /*15a0*/  ISETP.NE.AND P1, PT, R15, RZ, PT ;  /* 0x000000ff0f00720c */ /* 0x000fe40003f25270 */
[----:B------:R-:W-:-:S02]  /*15b0*/  LOP3.LUT R11, R11, 0x800000, RZ, 0xfc, !PT ;  /* 0x008000000b0b7812 */ /* 0x000fc400078efcff */
[----:B------:R-:W-:Y:S02]  /*15c0*/  FSETP.NEU.FTZ.AND P0, PT, R3, R12, PT ;  /* 0x0000000c0300720b */ /* 0x000fe40003f1d000 */
[----:B------:R-:W-:Y:S02]  /*15d0*/  SHF.L.U32 R14, R11, R14, RZ ;  /* 0x0000000e0b0e7219 */ /* 0x000fe400000006ff */
[----:B------:R-:W-:Y:S02]  /*15e0*/  SEL R12, R13, RZ, P2 ;  /* 0x000000ff0d0c7207 */ /* 0x000fe40001000000 */
[----:B------:R-:W-:Y:S02]  /*15f0*/  ISETP.NE.AND P1, PT, R14, RZ, P1 ;  /* 0x000000ff0e00720c */ /* 0x000fe40000f25270 */
[----:B------:R-:W-:Y:S02]  /*1600*/  SHF.R.U32.HI R12, RZ, R12, R11 ;  /* 0x0000000cff0c7219 */ /* 0x000fe4000001160b */
[----:B------:R-:W-:-:S02]  /*1610*/  PLOP3.LUT P0, PT, P0, P1, PT, 0xf8, 0x8f ;  /* 0x00000000008f781c */ /* 0x000fc40000703f70 */
[----:B------:R-:W-:Y:S02]  /*1620*/  SHF.R.U32.HI R14, RZ, 0x1, R12 ;  /* 0x00000001ff0e7819 */ /* 0x000fe4000001160c */
[----:B------:R-:W-:-:S04]  /*1630*/  SEL R3, RZ, 0x1, !P0 ;  /* 0x00000001ff037807 */ /* 0x000fc80004000000 */
[----:B------:R-:W-:-:S04]  /*1640*/  LOP3.LUT R3, R3, 0x1, R14, 0xf8, !PT ;  /* 0x0000000103037812 */ /* 0x000fc800078ef80e */
[----:B------:R-:W-:-:S04]  /*1650*/  LOP3.LUT R3, R3, R12, RZ, 0xc0, !PT ;  /* 0x0000000c03037212 */ /* 0x000fc800078ec0ff */
[----:B------:R-:W-:-:S04]  /*1660*/  IADD3 R3, PT, PT, R14, R3, RZ ;  /* 0x000000030e037210 */ /* 0x000fc80007ffe0ff */
[----:B------:R-:W-:Y:S01]  /*1670*/  LOP3.LUT R0, R3, R0, RZ, 0xfc, !PT ;  /* 0x0000000003007212 */ /* 0x000fe200078efcff */
[----:B------:R-:W-:Y:S06]  /*1680*/  BRA `(.L_x_31) ;  /* 0x0000000000347947 */ /* 0x000fec0003800000 */
.L_x_30:
[----:B------:R-:W-:-:S04]  /*1690*/  LOP3.LUT R0, R0, 0x80000000, RZ, 0xc0, !PT ;  /* 0x8000000000007812 */ /* 0x000fc800078ec0ff */
[----:B------:R-:W-:Y:S01]  /*16a0*/  LOP3.LUT R0, R0, 0x7f800000, RZ, 0xfc, !PT ;  /* 0x7f80000000007812 */ /* 0x000fe200078efcff */
[----:B------:R-:W-:Y:S06]  /*16b0*/  BRA `(.L_x_31) ;  /* 0x0000000000287947 */ /* 0x000fec0003800000 */
.L_x_29:
[----:B------:R-:W-:Y:S01]  /*16c0*/  IMAD R0, R12, 0x800000, R0 ;  /* 0x008000000c007824 */ /* 0x000fe200078e0200 */
[----:B------:R-:W-:Y:S06]  /*16d0*/  BRA `(.L_x_31) ;  /* 0x0000000000207947 */ /* 0x000fec0003800000 */
.L_x_28:
[----:B------:R-:W-:-:S04]  /*16e0*/  LOP3.LUT R0, R3, 0x80000000, R0, 0x48, !PT ;  /* 0x8000000003007812 */ /* 0x000fc800078e4800 */
[----:B------:R-:W-:Y:S01]  /*16f0*/  LOP3.LUT R0, R0, 0x7f800000, RZ, 0xfc, !PT ;  /* 0x7f80000000007812 */ /* 0x000fe200078efcff */
[----:B------:R-:W-:Y:S06]  /*1700*/  BRA `(.L_x_31) ;  /* 0x0000000000147947 */ /* 0x000fec0003800000 */
.L_x_27:
[----:B------:R-:W-:Y:S01]  /*1710*/  LOP3.LUT R0, R3, 0x80000000, R0, 0x48, !PT ;  /* 0x8000000003007812 */ /* 0x000fe200078e4800 */
[----:B------:R-:W-:Y:S06]  /*1720*/  BRA `(.L_x_31) ;  /* 0x00000000000c7947 */ /* 0x000fec0003800000 */
.L_x_26:
[----:B------:R-:W0:Y:S01]  /*1730*/  MUFU.RSQ R0, -QNAN ;  /* 0xffc0000000007908 */ /* 0x000e220000001400 */
[----:B------:R-:W-:Y:S05]  /*1740*/  BRA `(.L_x_31) ;  /* 0x0000000000047947 */ /* 0x000fea0003800000 */
.L_x_25:
[----:B------:R-:W-:-:S07]  /*1750*/  FADD.FTZ R0, R0, R3 ;  /* 0x0000000300007221 */ /* 0x000fce0000010000 */
.L_x_31:
[----:B------:R-:W-:-:S04]  /*1760*/  HFMA2 R11, -RZ, RZ, 0, 0 ;  /* 0x00000000ff0b7431 */ /* 0x000fc800000001ff */
[----:B0-----:R-:W-:Y:S05]  /*1770*/  RET.REL.NODEC R10 `(_Z17FeatureExtractionPfiiiiiiS_S_PiS_S0_) ;  /* 0xffffffe80a207950 */ /* 0x001fea0003c3ffff */
.L_x_32:
[----:B------:R-:W-:-:S00]  /*1780*/  BRA `(.L_x_32) ;  /* 0xfffffffc00fc7947 */ /* 0x000fc0000383ffff */
[----:B------:R-:W-:-:S00]  /*1790*/  NOP ;  /* 0x0000000000007918 */ /* 0x000fc00000000000 */
        /* <DEDUP_REMOVED lines=14> */
.L_x_143:


//--------------------- .text._Z20FeatureExtraction1THPfiiiiiiS_S_PiS_S0_ --------------------------
	.section	.text._Z20FeatureExtraction1THPfiiiiiiS_S_PiS_S0_,"ax",@progbits
	.align	128
        .global         _Z20FeatureExtraction1THPfiiiiiiS_S_PiS_S0_
        .type           _Z20FeatureExtraction1THPfiiiiiiS_S_PiS_S0_,@function
        .size           _Z20FeatureExtraction1THPfiiiiiiS_S_PiS_S0_,(.L_x_144 - _Z20FeatureExtraction1THPfiiiiiiS_S_PiS_S0_)
        .other          _Z20FeatureExtraction1THPfiiiiiiS_S_PiS_S0_,@"STO_CUDA_ENTRY STV_DEFAULT"
_Z20FeatureExtraction1THPfiiiiiiS_S_PiS_S0_:
.text._Z20FeatureExtraction1THPfiiiiiiS_S_PiS_S0_:
[----:B------:R-:W-:Y:S01]  /*0000*/  LDC R1, c[0x0][0x37c] ;  /* 0x0000df00ff017b82 */ /* 0x000fe20000000800 */
[----:B------:R-:W0:Y:S02]  /*0010*/  S2R R0, SR_TID.X ;  /* 0x0000000000007919 */ /* 0x000e240000002100 */
[----:B0-----:R-:W-:-:S13]  /*0020*/  ISETP.NE.AND P0, PT, R0, RZ, PT ;  /* 0x000000ff0000720c */ /* 0x001fda0003f05270 */
[----:B------:R-:W-:Y:S05]  /*0030*/  @P0 EXIT ;  /* 0x000000000000094d */ /* 0x000fea0003800000 */
[----:B------:R-:W0:Y:S01]  /*0040*/  LDCU UR7, c[0x0][0x388] ;  /* 0x00007100ff0777ac */ /* 0x000e220008000800 */
[----:B------:R-:W1:Y:S01]  /*0050*/  S2R R2, SR_CTAID.X ;  /* 0x0000000000027919 */ /* 0x000e620000002500 */
[----:B------:R-:W2:Y:S01]  /*0060*/  S2UR UR6, SR_CTAID.Y ;  /* 0x00000000000679c3 */ /* 0x000ea20000002600 */
[----:B------:R-:W-:Y:S01]  /*0070*/  CS2R R4, SRZ ;  /* 0x0000000000047805 */ /* 0x000fe2000001ff00 */
[----:B------:R-:W-:Y:S01]  /*0080*/  IMAD.MOV.U32 R3, RZ, RZ, RZ ;  /* 0x000000ffff037224 */ /* 0x000fe200078e00ff */
[----:B------:R-:W3:Y:S01]  /*0090*/  LDCU.64 UR8, c[0x0][0x358] ;  /* 0x00006b00ff0877ac */ /* 0x000ee20008000a00 */
[----:B------:R-:W-:Y:S01]  /*00a0*/  IMAD.MOV.U32 R7, RZ, RZ, RZ ;  /* 0x000000ffff077224 */ /* 0x000fe200078e00ff */
[----:B0-----:R-:W-:-:S09]  /*00b0*/  UISETP.GE.AND UP0, UPT, UR7, 0x1, UPT ;  /* 0x000000010700788c */ /* 0x001fd2000bf06270 */
[----:B--23--:R-:W-:Y:S05]  /*00c0*/  BRA.U !UP0, `(.L_x_33) ;  /* 0x0000000508887547 */ /* 0x00cfea000b800000 */
[----:B------:R-:W1:Y:S01]  /*00d0*/  LDC R9, c[0x0][0x38c] ;  /* 0x0000e300ff097b82 */ /* 0x000e620000000800 */
[----:B------:R-:W-:Y:S01]  /*00e0*/  UISETP.NE.AND UP0, UPT, UR7, 0x1, UPT ;  /* 0x000000010700788c */ /* 0x000fe2000bf05270 */
[----:B------:R-:W-:Y:S01]  /*00f0*/  HFMA2 R7, -RZ, RZ, 0, 0 ;  /* 0x00000000ff077431 */ /* 0x000fe200000001ff */
[----:B------:R-:W-:Y:S01]  /*0100*/  CS2R R4, SRZ ;  /* 0x0000000000047805 */ /* 0x000fe2000001ff00 */
[----:B------:R-:W-:Y:S02]  /*0110*/  IMAD.MOV.U32 R6, RZ, RZ, -0x1 ;  /* 0xffffffffff067424 */ /* 0x000fe400078e00ff */
[----:B------:R-:W-:Y:S02]  /*0120*/  IMAD.MOV.U32 R3, RZ, RZ, RZ ;  /* 0x000000ffff037224 */ /* 0x000fe400078e00ff */
[----:B-1----:R-:W-:Y:S02]  /*0130*/  IMAD R0, R9, UR6, R2 ;  /* 0x0000000609007c24 */ /* 0x002fe4000f8e0202 */
[----:B------:R-:W-:Y:S05]  /*0140*/  BRA.U !UP0, `(.L_x_34) ;  /* 0x0000000108f87547 */ /* 0x000fea000b800000 */
[----:B------:R-:W0:Y:S01]  /*0150*/  LDC.64 R6, c[0x0][0x390] ;  /* 0x0000e400ff067b82 */ /* 0x000e220000000a00 */
[----:B------:R-:W-:Y:S01]  /*0160*/  UIADD3 UR5, UPT, UPT, -UR7, 0x2, URZ ;  /* 0x0000000207057890 */ /* 0x000fe2000fffe1ff */
[----:B------:R-:W-:Y:S01]  /*0170*/  IMAD.MOV.U32 R5, RZ, RZ, RZ ;  /* 0x000000ffff057224 */ /* 0x000fe200078e00ff */
[----:B------:R-:W-:-:S04]  /*0180*/  USHF.L.U32 UR4, UR7, 0x1, URZ ;  /* 0x0000000107047899 */ /* 0x000fc800080006ff */
[----:B------:R-:W-:Y:S01]  /*0190*/  ULOP3.LUT UR4, UR4, 0xfffffffc, URZ, 0xc0, !UPT ;  /* 0xfffffffc04047892 */ /* 0x000fe2000f8ec0ff */
[----:B------:R-:W1:Y:S01]  /*01a0*/  LDC.64 R8, c[0x0][0x380] ;  /* 0x0000e000ff087b82 */ /* 0x000e620000000a00 */
[----:B------:R-:W-:Y:S02]  /*01b0*/  IMAD.U32 R14, RZ, RZ, UR5 ;  /* 0x00000005ff0e7e24 */ /* 0x000fe4000f8e00ff */
[----:B------:R-:W-:Y:S01]  /*01c0*/  UIADD3 UR4, UPT, UPT, -UR4, URZ, URZ ;  /* 0x000000ff04047290 */ /* 0x000fe2000fffe1ff */
[----:B0-----:R-:W-:Y:S01]  /*01d0*/  IMAD R6, R0, R6, R7 ;  /* 0x0000000600067224 */ /* 0x001fe200078e0207 */
[----:B------:R-:W-:-:S04]  /*01e0*/  MOV R7, RZ ;  /* 0x000000ff00077202 */ /* 0x000fc80000000f00 */
[----:B------:R-:W-:-:S07]  /*01f0*/  IADD3 R15, PT, PT, R6, -UR7, RZ ;  /* 0x80000007060f7c10 */ /* 0x000fce000fffe0ff */
.L_x_42:
[----:B-1----:R-:W-:-:S06]  /*0200*/  IMAD.WIDE.U32 R10, R15, 0x4, R8 ;  /* 0x000000040f0a7825 */ /* 0x002fcc00078e0008 */
[----:B------:R-:W2:Y:S01]  /*0210*/  LDG.E R10, desc[UR8][R10.64] ;  /* 0x000000080a0a7981 */ /* 0x000ea2000c1e1900 */
[----:B------:R-:W-:-:S04]  /*0220*/  VIADD R13, R15, 0x1 ;  /* 0x000000010f0d7836 */ /* 0x000fc80000000000 */
[----:B------:R-:W-:-:S06]  /*0230*/  IMAD.WIDE.U32 R12, R13, 0x4, R8 ;  /* 0x000000040d0c7825 */ /* 0x000fcc00078e0008 */
[----:B------:R-:W3:Y:S01]  /*0240*/  LDG.E R12, desc[UR8][R12.64] ;  /* 0x000000080c0c7981 */ /* 0x000ee2000c1e1900 */
[----:B------:R-:W-:-:S04]  /*0250*/  UIADD3 UR4, UPT, UPT, UR4, 0x4, URZ ;  /* 0x0000000404047890 */ /* 0x000fc8000fffe0ff */
[----:B------:R-:W-:Y:S01]  /*0260*/  UISETP.NE.AND UP0, UPT, UR4, URZ, UPT ;  /* 0x000000ff0400728c */ /* 0x000fe2000bf05270 */
[----:B--2---:R-:W-:-:S13]  /*0270*/  FSETP.GT.AND P0, PT, R10, R3, PT ;  /* 0x000000030a00720b */ /* 0x004fda0003f04000 */
[----:B------:R-:W-:-:S05]  /*0280*/  @P0 IMAD.MOV.U32 R3, RZ, RZ, R10 ;  /* 0x000000ffff030224 */ /* 0x000fca00078e000a */
[----:B---3--:R-:W-:Y:S01]  /*0290*/  FSETP.GT.AND P2, PT, R12, R3, PT ;  /* 0x000000030c00720b */ /* 0x008fe20003f44000 */
[----:B------:R-:W-:-:S12]  /*02a0*/  @P0 BRA `(.L_x_35) ;  /* 0x00000000000c0947 */ /* 0x000fd80003800000 */
[----:B------:R-:W-:-:S13]  /*02b0*/  FSETP.GEU.AND P1, PT, R10, R7, PT ;  /* 0x000000070a00720b */ /* 0x000fda0003f2e000 */
[----:B------:R-:W-:Y:S01]  /*02c0*/  @!P1 MOV R7, R10 ;  /* 0x0000000a00079202 */ /* 0x000fe20000000f00 */
[----:B------:R-:W-:-:S07]  /*02d0*/  @!P1 VIADD R5, R14, 0xffffffff ;  /* 0xffffffff0e059836 */ /* 0x000fce0000000000 */
.L_x_35:
[----:B------:R-:W-:Y:S01]  /*02e0*/  @P0 VIADD R4, R14, 0xffffffff ;  /* 0xffffffff0e040836 */ /* 0x000fe20000000000 */
[----:B------:R-:W-:Y:S06]  /*02f0*/  @P2 BRA `(.L_x_36) ;  /* 0x0000000000142947 */ /* 0x000fec0003800000 */
[----:B------:R-:W-:-:S13]  /*0300*/  FSETP.GEU.AND P0, PT, R12, R7, PT ;  /* 0x000000070c00720b */ /* 0x000fda0003f0e000 */
[----:B------:R-:W-:Y:S05]  /*0310*/  @P0 BRA `(.L_x_37) ;  /* 0x0000000000140947 */ /* 0x000fea0003800000 */
[----:B------:R-:W-:Y:S01]  /*0320*/  MOV R7, R12 ;  /* 0x0000000c00077202 */ /* 0x000fe20000000f00 */
[----:B------:R-:W-:Y:S01]  /*0330*/  IMAD.MOV.U32 R5, RZ, RZ, R14 ;  /* 0x000000ffff057224 */ /* 0x000fe200078e000e */
[----:B------:R-:W-:Y:S06]  /*0340*/  BRA `(.L_x_37) ;  /* 0x0000000000087947 */ /* 0x000fec0003800000 */
.L_x_36:
[----:B------:R-:W-:Y:S01]  /*0350*/  IMAD.MOV.U32 R3, RZ, RZ, R12 ;  /* 0x000000ffff037224 */ /* 0x000fe200078e000c */
[----:B------:R-:W-:-:S07]  /*0360*/  MOV R4, R14 ;  /* 0x0000000e00047202 */ /* 0x000fce0000000f00 */
.L_x_37:
[----:B------:R-:W-:-:S04]  /*0370*/  VIADD R11, R15, 0x2 ;  /* 0x000000020f0b7836 */ /* 0x000fc80000000000 */
[----:B------:R-:W-:-:S06]  /*0380*/  IMAD.WIDE.U32 R10, R11, 0x4, R8 ;  /* 0x000000040b0a7825 */ /* 0x000fcc00078e0008 */
[----:B------:R-:W2:Y:S02]  /*0390*/  LDG.E R10, desc[UR8][R10.64] ;  /* 0x000000080a0a7981 */ /* 0x000ea4000c1e1900 */
[----:B--2---:R-:W-:-:S13]  /*03a0*/  FSETP.GT.AND P0, PT, R10, R3, PT ;  /* 0x000000030a00720b */ /* 0x004fda0003f04000 */
[----:B------:R-:W-:Y:S05]  /*03b0*/  @P0 BRA `(.L_x_38) ;  /* 0x0000000000140947 */ /* 0x000fea0003800000 */
[----:B------:R-:W-:-:S13]  /*03c0*/  FSETP.GEU.AND P0, PT, R10, R7, PT ;  /* 0x000000070a00720b */ /* 0x000fda0003f0e000 */
[----:B------:R-:W-:Y:S05]  /*03d0*/  @P0 BRA `(.L_x_39) ;  /* 0x0000000000140947 */ /* 0x000fea0003800000 */
[----:B------:R-:W-:Y:S01]  /*03e0*/  IMAD.MOV.U32 R7, RZ, RZ, R10 ;  /* 0x000000ffff077224 */ /* 0x000fe200078e000a */
[----:B------:R-:W-:Y:S01]  /*03f0*/  IADD3 R5, PT, PT, R14, 0x1, RZ ;  /* 0x000000010e057810 */ /* 0x000fe20007ffe0ff */
[----:B------:R-:W-:Y:S06]  /*0400*/  BRA `(.L_x_39) ;  /* 0x0000000000087947 */ /* 0x000fec0003800000 */
.L_x_38:
[----:B------:R-:W-:Y:S02]  /*0410*/  IMAD.MOV.U32 R3, RZ, RZ, R10 ;  /* 0x000000ffff037224 */ /* 0x000fe400078e000a */
[----:B------:R-:W-:-:S07]  /*0420*/  VIADD R4, R14, 0x1 ;  /* 0x000000010e047836 */ /* 0x000fce0000000000 */
.L_x_39:
[----:B------:R-:W-:-:S05]  /*0430*/  IADD3 R11, PT, PT, R15, 0x3, RZ ;  /* 0x000000030f0b7810 */ /* 0x000fca0007ffe0ff */
[----:B------:R-:W-:-:S06]  /*0440*/  IMAD.WIDE.U32 R10, R11, 0x4, R8 ;  /* 0x000000040b0a7825 */ /* 0x000fcc00078e0008 */
[----:B------:R-:W2:Y:S02]  /*0450*/  LDG.E R10, desc[UR8][R10.64] ;  /* 0x000000080a0a7981 */ /* 0x000ea4000c1e1900 */
[----:B--2---:R-:W-:-:S13]  /*0460*/  FSETP.GT.AND P0, PT, R10, R3, PT ;  /* 0x000000030a00720b */ /* 0x004fda0003f04000 */
[----:B------:R-:W-:Y:S05]  /*0470*/  @P0 BRA `(.L_x_40) ;  /* 0x0000000000140947 */ /* 0x000fea0003800000 */
[----:B------:R-:W-:-:S13]  /*0480*/  FSETP.GEU.AND P0, PT, R10, R7, PT ;  /* 0x000000070a00720b */ /* 0x000fda0003f0e000 */
[----:B------:R-:W-:Y:S05]  /*0490*/  @P0 BRA `(.L_x_41) ;  /* 0x0000000000140947 */ /* 0x000fea0003800000 */
[----:B------:R-:W-:Y:S02]  /*04a0*/  IMAD.MOV.U32 R7, RZ, RZ, R10 ;  /* 0x000000ffff077224 */ /* 0x000fe400078e000a */
[----:B------:R-:W-:Y:S01]  /*04b0*/  VIADD R5, R14, 0x2 ;  /* 0x000000020e057836 */ /* 0x000fe20000000000 */
[----:B------:R-:W-:Y:S06]  /*04c0*/  BRA `(.L_x_41) ;  /* 0x0000000000087947 */ /* 0x000fec0003800000 */
.L_x_40:
[----:B------:R-:W-:Y:S01]  /*04d0*/  MOV R3, R10 ;  /* 0x0000000a00037202 */ /* 0x000fe20000000f00 */
[----:B------:R-:W-:-:S07]  /*04e0*/  VIADD R4, R14, 0x2 ;  /* 0x000000020e047836 */ /* 0x000fce0000000000 */
.L_x_41:
[----:B------:R-:W-:Y:S01]  /*04f0*/  VIADD R14, R14, 0x4 ;  /* 0x000000040e0e7836 */ /* 0x000fe20000000000 */
[----:B------:R-:W-:Y:S01]  /*0500*/  IADD3 R15, PT, PT, R15, 0x4, RZ ;  /* 0x000000040f0f7810 */ /* 0x000fe20007ffe0ff */
[----:B------:R-:W-:Y:S06]  /*0510*/  BRA.U UP0, `(.L_x_42) ;  /* 0xfffffffd00387547 */ /* 0x000fec000b83ffff */
[----:B------:R-:W-:-:S07]  /*0520*/  VIADD R6, R14, 0xfffffffe ;  /* 0xfffffffe0e067836 */ /* 0x000fce0000000000 */
.L_x_34:
[----:B------:R-:W0:Y:S02]  /*0530*/  LDCU UR4, c[0x0][0x388] ;  /* 0x00007100ff0477ac */ /* 0x000e240008000800 */
[----:B0-----:R-:W-:-:S04]  /*0540*/  USHF.L.U32 UR4, UR4, 0x1, URZ ;  /* 0x0000000104047899 */ /* 0x001fc800080006ff */
[----:B------:R-:W-:-:S09]  /*0550*/  ULOP3.LUT UP0, URZ, UR4, 0x2, URZ, 0xc0, !UPT ;  /* 0x0000000204ff7892 */ /* 0x000fd2000f80c0ff */
[----:B------:R-:W-:Y:S05]  /*0560*/  BRA.U !UP0, `(.L_x_33) ;  /* 0x0000000108607547 */ /* 0x000fea000b800000 */
[----:B------:R-:W0:Y:S01]  /*0570*/  LDCU.U16 UR4, c[0x0][0x388] ;  /* 0x00007100ff0477ac */ /* 0x000e220008000400 */
[----:B------:R-:W1:Y:S01]  /*0580*/  LDC.64 R10, c[0x0][0x380] ;  /* 0x0000e000ff0a7b82 */ /* 0x000e620000000a00 */
[----:B------:R-:W2:Y:S01]  /*0590*/  LDCU.64 UR10, c[0x0][0x390] ;  /* 0x00007200ff0a77ac */ /* 0x000ea20008000a00 */
[----:B0-----:R-:W-:Y:S01]  /*05a0*/  USHF.L.U32 UR4, UR4, 0x1, URZ ;  /* 0x0000000104047899 */ /* 0x001fe200080006ff */
[----:B--2---:R-:W-:-:S03]  /*05b0*/  VIADD R9, R6, UR11 ;  /* 0x0000000b06097c36 */ /* 0x004fc60008000000 */
[----:B------:R-:W-:Y:S01]  /*05c0*/  ULOP3.LUT UR4, UR4, 0x2, URZ, 0xe2, !UPT ;  /* 0x0000000204047892 */ /* 0x000fe2000f8ee2ff */
[----:B------:R-:W-:-:S03]  /*05d0*/  IMAD R13, R0, UR10, R9 ;  /* 0x0000000a000d7c24 */ /* 0x000fc6000f8e0209 */
[----:B------:R-:W-:-:S12]  /*05e0*/  UIADD3 UR4, UPT, UPT, -UR4, URZ, URZ ;  /* 0x000000ff04047290 */ /* 0x000fd8000fffe1ff */
.L_x_45:
[----:B-1----:R-:W-:-:S06]  /*05f0*/  IMAD.WIDE.U32 R8, R13, 0x4, R10 ;  /* 0x000000040d087825 */ /* 0x002fcc00078e000a */
[----:B------:R-:W2:Y:S01]  /*0600*/  LDG.E R8, desc[UR8][R8.64] ;  /* 0x0000000808087981 */ /* 0x000ea2000c1e1900 */
[----:B------:R-:W-:-:S04]  /*0610*/  UIADD3 UR4, UPT, UPT, UR4, 0x1, URZ ;  /* 0x0000000104047890 */ /* 0x000fc8000fffe0ff */
[----:B------:R-:W-:Y:S01]  /*0620*/  UISETP.NE.AND UP0, UPT, UR4, URZ, UPT ;  /* 0x000000ff0400728c */ /* 0x000fe2000bf05270 */
[----:B--2---:R-:W-:-:S13]  /*0630*/  FSETP.GT.AND P0, PT, R8, R3, PT ;  /* 0x000000030800720b */ /* 0x004fda0003f04000 */
[----:B------:R-:W-:Y:S05]  /*0640*/  @P0 BRA `(.L_x_43) ;  /* 0x0000000000140947 */ /* 0x000fea0003800000 */
[----:B------:R-:W-:-:S13]  /*0650*/  FSETP.GEU.AND P0, PT, R8, R7, PT ;  /* 0x000000070800720b */ /* 0x000fda0003f0e000 */
[----:B------:R-:W-:Y:S05]  /*0660*/  @P0 BRA `(.L_x_44) ;  /* 0x0000000000140947 */ /* 0x000fea0003800000 */
[----:B------:R-:W-:Y:S01]  /*0670*/  MOV R7, R8 ;  /* 0x0000000800077202 */ /* 0x000fe20000000f00 */
[----:B------:R-:W-:Y:S01]  /*0680*/  VIADD R5, R6, 0x1 ;  /* 0x0000000106057836 */ /* 0x000fe20000000000 */
[----:B------:R-:W-:Y:S06]  /*0690*/  BRA `(.L_x_44) ;  /* 0x0000000000087947 */ /* 0x000fec0003800000 */
.L_x_43:
[----:B------:R-:W-:Y:S01]  /*06a0*/  IMAD.MOV.U32 R3, RZ, RZ, R8 ;  /* 0x000000ffff037224 */ /* 0x000fe200078e0008 */
[----:B------:R-:W-:-:S07]  /*06b0*/  IADD3 R4, PT, PT, R6, 0x1, RZ ;  /* 0x0000000106047810 */ /* 0x000fce0007ffe0ff */
.L_x_44:
[----:B------:R-:W-:Y:S02]  /*06c0*/  VIADD R6, R6, 0x1 ;  /* 0x0000000106067836 */ /* 0x000fe40000000000 */
[----:B------:R-:W-:Y:S01]  /*06d0*/  VIADD R13, R13, 0x1 ;  /* 0x000000010d0d7836 */ /* 0x000fe20000000000 */
[----:B------:R-:W-:Y:S06]  /*06e0*/  BRA.U UP0, `(.L_x_45) ;  /* 0xfffffffd00c07547 */ /* 0x000fec000b83ffff */
.L_x_33:
[----:B------:R-:W0:Y:S01]  /*06f0*/  LDC.64 R8, c[0x0][0x398] ;  /* 0x0000e600ff087b82 */ /* 0x000e220000000a00 */
[----:B------:R-:W2:Y:S07]  /*0700*/  LDCU UR4, c[0x0][0x390] ;  /* 0x00007200ff0477ac */ /* 0x000eae0008000800 */
[----:B------:R-:W3:Y:S01]  /*0710*/  LDC.64 R12, c[0x0][0x3a0] ;  /* 0x0000e800ff0c7b82 */ /* 0x000ee20000000a00 */
[----:B0-----:R-:W-:-:S04]  /*0720*/  IMAD R9, R9, R8, UR6 ;  /* 0x0000000609097e24 */ /* 0x001fc8000f8e0208 */
[----:B---3--:R-:W-:-:S04]  /*0730*/  IMAD.WIDE R10, R9, 0x4, R12 ;  /* 0x00000004090a7825 */ /* 0x008fc800078e020c */
[----:B-1----:R-:W-:Y:S02]  /*0740*/  IMAD.WIDE.U32 R12, R2, 0x4, R12 ;  /* 0x00000004020c7825 */ /* 0x002fe400078e000c */
[----:B------:R-:W3:Y:S04]  /*0750*/  LDG.E R11, desc[UR8][R10.64] ;  /* 0x000000080a0b7981 */ /* 0x000ee8000c1e1900 */
[----:B------:R-:W4:Y:S01]  /*0760*/  LDG.E R13, desc[UR8][R12.64] ;  /* 0x000000080c0d7981 */ /* 0x000f22000c1e1900 */
[----:B--2---:R-:W-:-:S05]  /*0770*/  I2FP.F32.S32 R0, UR4 ;  /* 0x0000000400007c45 */ /* 0x004fca0008201400 */
[----:B---3--:R-:W-:-:S04]  /*0780*/  FMUL R0, R0, R11 ;  /* 0x0000000b00007220 */ /* 0x008fc80000400000 */
[----:B----4-:R-:W-:-:S04]  /*0790*/  FMUL R8, R0, R13 ;  /* 0x0000000d00087220 */ /* 0x010fc80000400000 */
[----:B------:R-:W0:Y:S08]  /*07a0*/  MUFU.RCP R15, R8 ;  /* 0x00000008000f7308 */ /* 0x000e300000001000 */
[----:B------:R-:W1:Y:S01]  /*07b0*/  FCHK P0, R3, R8 ;  /* 0x0000000803007302 */ /* 0x000e620000000000 */
[----:B0-----:R-:W-:-:S04]  /*07c0*/  FFMA R0, -R8, R15, 1 ;  /* 0x3f80000008007423 */ /* 0x001fc8000000010f */
[----:B------:R-:W-:-:S04]  /*07d0*/  FFMA R0, R15, R0, R15 ;  /* 0x000000000f007223 */ /* 0x000fc8000000000f */
[----:B------:R-:W-:-:S04]  /*07e0*/  FFMA R15, R0, R3, RZ ;  /* 0x00000003000f7223 */ /* 0x000fc800000000ff */
[----:B------:R-:W-:-:S04]  /*07f0*/  FFMA R6, -R8, R15, R3 ;  /* 0x0000000f08067223 */ /* 0x000fc80000000103 */
[----:B------:R-:W-:Y:S01]  /*0800*/  FFMA R6, R0, R6, R15 ;  /* 0x0000000600067223 */ /* 0x000fe2000000000f */
[----:B-1----:R-:W-:Y:S06]  /*0810*/  @!P0 BRA `(.L_x_46) ;  /* 0x0000000000148947 */ /* 0x002fec0003800000 */
[----:B------:R-:W-:Y:S01]  /*0820*/  MOV R0, R3 ;  /* 0x0000000300007202 */ /* 0x000fe20000000f00 */
[----:B------:R-:W-:Y:S01]  /*0830*/  IMAD.MOV.U32 R3, RZ, RZ, R8 ;  /* 0x000000ffff037224 */ /* 0x000fe200078e0008 */
[----:B------:R-:W-:-:S07]  /*0840*/  MOV R10, 0x860 ;  /* 0x00000860000a7802 */ /* 0x000fce0000000f00 */
[----:B------:R-:W-:Y:S05]  /*0850*/  CALL.REL.NOINC `($__internal_1_$__cuda_sm3x_div_rn_noftz_f32_slowpath) ;  /* 0x0000000000747944 */ /* 0x000fea0003c00000 */
[----:B------:R-:W-:-:S07]  /*0860*/  IMAD.MOV.U32 R6, RZ, RZ, R0 ;  /* 0x000000ffff067224 */ /* 0x000fce00078e0000 */
.L_x_46:
        /* <DEDUP_REMOVED lines=13> */
.L_x_47:
[----:B------:R-:W0:Y:S08]  /*0940*/  LDC R7, c[0x0][0x38c] ;  /* 0x0000e300ff077b82 */ /* 0x000e300000000800 */
[----:B------:R-:W1:Y:S08]  /*0950*/  LDC.64 R12, c[0x0][0x3a8] ;  /* 0x0000ea00ff0c7b82 */ /* 0x000e700000000a00 */
[----:B------:R-:W2:Y:S08]  /*0960*/  LDC.64 R14, c[0x0][0x3b8] ;  /* 0x0000ee00ff0e7b82 */ /* 0x000eb00000000a00 */
[----:B------:R-:W3:Y:S01]  /*0970*/  LDC.64 R16, c[0x0][0x3b0] ;  /* 0x0000ec00ff107b82 */ /* 0x000ee20000000a00 */
[----:B0-----:R-:W-:-:S07]  /*0980*/  IMAD R7, R9, R7, R2 ;  /* 0x0000000709077224 */ /* 0x001fce00078e0202 */
[----:B------:R-:W0:Y:S01]  /*0990*/  LDC.64 R10, c[0x0][0x3c0] ;  /* 0x0000f000ff0a7b82 */ /* 0x000e220000000a00 */
[----:B-1----:R-:W-:-:S05]  /*09a0*/  IMAD.WIDE.U32 R2, R7, 0x4, R12 ;  /* 0x0000000407027825 */ /* 0x002fca00078e000c */
[----:B------:R-:W-:Y:S01]  /*09b0*/  STG.E desc[UR8][R2.64], R6 ;  /* 0x0000000602007986 */ /* 0x000fe2000c101908 */
[----:B--2---:R-:W-:-:S05]  /*09c0*/  IMAD.WIDE.U32 R8, R7, 0x4, R14 ;  /* 0x0000000407087825 */ /* 0x004fca00078e000e */
[----:B------:R-:W-:Y:S01]  /*09d0*/  STG.E desc[UR8][R8.64], R19 ;  /* 0x0000001308007986 */ /* 0x000fe2000c101908 */
[----:B---3--:R-:W-:-:S05]  /*09e0*/  IMAD.WIDE.U32 R12, R7, 0x4, R16 ;  /* 0x00000004070c7825 */ /* 0x008fca00078e0010 */
[----:B------:R-:W-:Y:S01]  /*09f0*/  STG.E desc[UR8][R12.64], R4 ;  /* 0x000000040c007986 */ /* 0x000fe2000c101908 */
[----:B0-----:R-:W-:-:S05]  /*0a00*/  IMAD.WIDE.U32 R10, R7, 0x4, R10 ;  /* 0x00000004070a7825 */ /* 0x001fca00078e000a */
[----:B------:R-:W-:Y:S01]  /*0a10*/  STG.E desc[UR8][R10.64], R5 ;  /* 0x000000050a007986 */ /* 0x000fe2000c101908 */
[----:B------:R-:W-:Y:S05]  /*0a20*/  EXIT ;  /* 0x000000000000794d */ /* 0x000fea0003800000 */
        .weak           $__internal_1_$__cuda_sm3x_div_rn_noftz_f32_slowpath
        .type           $__internal_1_$__cuda_sm3x_div_rn_noftz_f32_slowpath,@function
        .size           $__internal_1_$__cuda_sm3x_div_rn_noftz_f32_slowpath,(.L_x_144 - $__internal_1_$__cuda_sm3x_div_rn_noftz_f32_slowpath)
$__internal_1_$__cuda_sm3x_div_rn_noftz_f32_slowpath:
[----:B------:R-:W-:Y:S02]  /*0a30*/  SHF.R.U32.HI R12, RZ, 0x17, R3 ;  /* 0x00000017ff0c7819 */ /* 0x000fe40000011603 */
[----:B------:R-:W-:Y:S02]  /*0a40*/  SHF.R.U32.HI R11, RZ, 0x17, R0 ;  /* 0x00000017ff0b7819 */ /* 0x000fe40000011600 */
[----:B------:R-:W-:Y:S02]  /*0a50*/  LOP3.LUT R12, R12, 0xff, RZ, 0xc0, !PT ;  /* 0x000000ff0c0c7812 */ /* 0x000fe400078ec0ff */
[----:B------:R-:W-:Y:S02]  /*0a60*/  LOP3.LUT R16, R11, 0xff, RZ, 0xc0, !PT ;  /* 0x000000ff0b107812 */ /* 0x000fe400078ec0ff */
[----:B------:R-:W-:-:S03]  /*0a70*/  IADD3 R14, PT, PT, R12, -0x1, RZ ;  /* 0xffffffff0c0e7810 */ /* 0x000fc60007ffe0ff */
[----:B------:R-:W-:Y:S01]  /*0a80*/  VIADD R13, R16, 0xffffffff ;  /* 0xffffffff100d7836 */ /* 0x000fe20000000000 */
        /* <DEDUP_REMOVED lines=22> */
[----:B------:R-:W-:Y:S01]  /*0bf0*/  @P0 MOV R11, RZ ;  /* 0x000000ff000b0202 */ /* 0x000fe20000000f00 */
[----:B------:R-:W-:Y:S02]  /*0c00*/  @!P0 IMAD.MOV.U32 R11, RZ, RZ, -0x40 ;  /* 0xffffffc0ff0b8424 */ /* 0x000fe400078e00ff */
[----:B------:R-:W-:Y:S01]  /*0c10*/  @!P0 FFMA R0, R0, 1.84467440737095516160e+19, RZ ;  /* 0x5f80000000008823 */ /* 0x000fe200000000ff */
[----:B------:R-:W-:Y:S01]  /*0c20*/  @!P1 FFMA R3, R3, 1.84467440737095516160e+19, RZ ;  /* 0x5f80000003039823 */ /* 0x000fe200000000ff */
[----:B------:R-:W-:-:S07]  /*0c30*/  @!P1 VIADD R11, R11, 0x40 ;  /* 0x000000400b0b9836 */ /* 0x000fce0000000000 */
.L_x_48:
[----:B------:R-:W-:-:S04]  /*0c40*/  LEA R14, R12, 0xc0800000, 0x17 ;  /* 0xc08000000c0e7811 */ /* 0x000fc800078eb8ff */
[----:B------:R-:W-:Y:S01]  /*0c50*/  IADD3 R14, PT, PT, -R14, R3, RZ ;  /* 0x000000030e0e7210 */ /* 0x000fe20007ffe1ff */
[----:B------:R-:W-:-:S03]  /*0c60*/  VIADD R3, R16, 0xffffff81 ;  /* 0xffffff8110037836 */ /* 0x000fc60000000000 */
        /* <DEDUP_REMOVED lines=13> */
[----:B------:R-:W-:-:S04]  /*0d40*/  LOP3.LUT R3, R3, 0xff, RZ, 0xc0, !PT ;  /* 0x000000ff03037812 */ /* 0x000fc800078ec0ff */
[----:B------:R-:W-:-:S05]  /*0d50*/  IADD3 R15, PT, PT, R3, R12, RZ ;  /* 0x0000000c030f7210 */ /* 0x000fca0007ffe0ff */
[----:B------:R-:W-:-:S05]  /*0d60*/  VIADD R3, R15, 0xffffffff ;  /* 0xffffffff0f037836 */ /* 0x000fca0000000000 */
        /* <DEDUP_REMOVED lines=10> */
[C---:B------:R-:W-:Y:S01]  /*0e10*/  IADD3 R14, PT, PT, R15.reuse, 0x20, RZ ;  /* 0x000000200f0e7810 */ /* 0x040fe20007ffe0ff */
        /* <DEDUP_REMOVED lines=20> */
.L_x_54:
[----:B------:R-:W-:-:S04]  /*0f60*/  LOP3.LUT R0, R0, 0x80000000, RZ, 0xc0, !PT ;  /* 0x8000000000007812 */ /* 0x000fc800078ec0ff */
[----:B------:R-:W-:Y:S01]  /*0f70*/  LOP3.LUT R0, R0, 0x7f800000, RZ, 0xfc, !PT ;  /* 0x7f80000000007812 */ /* 0x000fe200078efcff */
[----:B------:R-:W-:Y:S06]  /*0f80*/  BRA `(.L_x_55) ;  /* 0x0000000000287947 */ /* 0x000fec0003800000 */
.L_x_53:
[----:B------:R-:W-:Y:S01]  /*0f90*/  IMAD R0, R12, 0x800000, R0 ;  /* 0x008000000c007824 */ /* 0x000fe200078e0200 */
[----:B------:R-:W-:Y:S06]  /*0fa0*/  BRA `(.L_x_55) ;  /* 0x0000000000207947 */ /* 0x000fec0003800000 */
.L_x_52:
[----:B------:R-:W-:-:S04]  /*0fb0*/  LOP3.LUT R0, R3, 0x80000000, R0, 0x48, !PT ;  /* 0x8000000003007812 */ /* 0x000fc800078e4800 */
[----:B------:R-:W-:Y:S01]  /*0fc0*/  LOP3.LUT R0, R0, 0x7f800000, RZ, 0xfc, !PT ;  /* 0x7f80000000007812 */ /* 0x000fe200078efcff */
[----:B------:R-:W-:Y:S06]  /*0fd0*/  BRA `(.L_x_55) ;  /* 0x0000000000147947 */ /* 0x000fec0003800000 */
.L_x_51:
[----:B------:R-:W-:Y:S01]  /*0fe0*/  LOP3.LUT R0, R3, 0x80000000, R0, 0x48, !PT ;  /* 0x8000000003007812 */ /* 0x000fe200078e4800 */
[----:B------:R-:W-:Y:S06]  /*0ff0*/  BRA `(.L_x_55) ;  /* 0x00000000000c7947 */ /* 0x000fec0003800000 */
.L_x_50:
[----:B------:R-:W0:Y:S01]  /*1000*/  MUFU.RSQ R0, -QNAN ;  /* 0xffc0000000007908 */ /* 0x000e220000001400 */
[----:B------:R-:W-:Y:S05]  /*1010*/  BRA `(.L_x_55) ;  /* 0x0000000000047947 */ /* 0x000fea0003800000 */
.L_x_49:
[----:B------:R-:W-:-:S07]  /*1020*/  FADD.FTZ R0, R0, R3 ;  /* 0x0000000300007221 */ /* 0x000fce0000010000 */
.L_x_55:
[----:B------:R-:W-:-:S04]  /*1030*/  HFMA2 R11, -RZ, RZ, 0, 0 ;  /* 0x00000000ff0b7431 */ /* 0x000fc800000001ff */
[----:B0-----:R-:W-:Y:S05]  /*1040*/  RET.REL.NODEC R10 `(_Z20FeatureExtraction1THPfiiiiiiS_S_PiS_S0_) ;  /* 0xffffffec0aec7950 */ /* 0x001fea0003c3ffff */
.L_x_56:
        /* <DEDUP_REMOVED lines=11> */
.L_x_144:


//--------------------- .text._Z22FeatureExtractionUpperPfiiiiiS_S_PiS_S0_ --------------------------
	.section	.text._Z22FeatureExtractionUpperPfiiiiiS_S_PiS_S0_,"ax",@progbits
	.align	128
        .global         _Z22FeatureExtractionUpperPfiiiiiS_S_PiS_S0_
        .type           _Z22FeatureExtractionUpperPfiiiiiS_S_PiS_S0_,@function
        .size           _Z22FeatureExtractionUpperPfiiiiiS_S_PiS_S0_,(.L_x_145 - _Z22FeatureExtractionUpperPfiiiiiS_S_PiS_S0_)
        .other          _Z22FeatureExtractionUpperPfiiiiiS_S_PiS_S0_,@"STO_CUDA_ENTRY STV_DEFAULT"
_Z22FeatureExtractionUpperPfiiiiiS_S_PiS_S0_:
.text._Z22FeatureExtractionUpperPfiiiiiS_S_PiS_S0_:
[----:B------:R-:W-:Y:S01]  /*0000*/  LDC R1, c[0x0][0x37c] ;  /* 0x0000df00ff017b82 */ /* 0x000fe20000000800 */
[----:B------:R-:W0:Y:S07]  /*0010*/  LDCU UR9, c[0x0][0x360] ;  /* 0x00006c00ff0977ac */ /* 0x000e2e0008000800 */
[----:B------:R-:W1:Y:S01]  /*0020*/  LDC R4, c[0x0][0x388] ;  /* 0x0000e200ff047b82 */ /* 0x000e620000000800 */
[----:B------:R-:W2:Y:S01]  /*0030*/  S2R R18, SR_TID.X ;  /* 0x0000000000127919 */ /* 0x000ea20000002100 */
[----:B------:R-:W-:Y:S01]  /*0040*/  UMOV UR4, 0x400 ;  /* 0x0000040000047882 */ /* 0x000fe20000000000 */
[----:B------:R-:W3:Y:S05]  /*0050*/  LDCU UR10, c[0x0][0x398] ;  /* 0x00007300ff0a77ac */ /* 0x000eea0008000800 */
[----:B------:R-:W4:Y:S01]  /*0060*/  S2UR UR7, SR_CgaCtaId ;  /* 0x00000000000779c3 */ /* 0x000f220000008800 */
[----:B------:R-:W-:-:S02]  /*0070*/  UIADD3 UR5, UPT, UPT, UR4, 0x200, URZ ;  /* 0x0000020004057890 */ /* 0x000fc4000fffe0ff */
[----:B------:R-:W-:Y:S01]  /*0080*/  UIADD3 UR6, UPT, UPT, UR4, 0x400, URZ ;  /* 0x0000040004067890 */ /* 0x000fe2000fffe0ff */
[----:B0-----:R-:W0:Y:S01]  /*0090*/  I2F.U32.RP R0, UR9 ;  /* 0x0000000900007d06 */ /* 0x001e220008209000 */
[----:B------:R-:W-:-:S07]  /*00a0*/  ISETP.NE.U32.AND P2, PT, RZ, UR9, PT ;  /* 0x00000009ff007c0c */ /* 0x000fce000bf45070 */
[----:B0-----:R-:W0:Y:S01]  /*00b0*/  MUFU.RCP R0, R0 ;  /* 0x0000000000007308 */ /* 0x001e220000001000 */
[----:B----4-:R-:W-:Y:S02]  /*00c0*/  ULEA UR8, UR7, UR4, 0x18 ;  /* 0x0000000407087291 */ /* 0x010fe4000f8ec0ff */
[----:B------:R-:W-:Y:S02]  /*00d0*/  UIADD3 UR4, UPT, UPT, UR4, 0x600, URZ ;  /* 0x0000060004047890 */ /* 0x000fe4000fffe0ff */
[----:B------:R-:W-:Y:S02]  /*00e0*/  ULEA UR5, UR7, UR5, 0x18 ;  /* 0x0000000507057291 */ /* 0x000fe4000f8ec0ff */
[----:B------:R-:W-:Y:S01]  /*00f0*/  ULEA UR6, UR7, UR6, 0x18 ;  /* 0x0000000607067291 */ /* 0x000fe2000f8ec0ff */
[C---:B--2---:R-:W-:Y:S01]  /*0100*/  LEA R16, R18.reuse, UR8, 0x2 ;  /* 0x0000000812107c11 */ /* 0x044fe2000f8e10ff */
[----:B------:R-:W-:Y:S02]  /*0110*/  ULEA UR4, UR7, UR4, 0x18 ;  /* 0x0000000407047291 */ /* 0x000fe4000f8ec0ff */
[----:B------:R-:W-:-:S02]  /*0120*/  LEA R14, R18, UR5, 0x2 ;  /* 0x00000005120e7c11 */ /* 0x000fc4000f8e10ff */
[C---:B------:R-:W-:Y:S01]  /*0130*/  LEA R12, R18.reuse, UR6, 0x2 ;  /* 0x00000006120c7c11 */ /* 0x040fe2000f8e10ff */
[----:B------:R2:W-:Y:S01]  /*0140*/  STS [R16], RZ ;  /* 0x000000ff10007388 */ /* 0x0005e20000000800 */
[----:B------:R-:W-:Y:S01]  /*0150*/  LEA R10, R18, UR4, 0x2 ;  /* 0x00000004120a7c11 */ /* 0x000fe2000f8e10ff */
[----:B0-----:R-:W-:Y:S02]  /*0160*/  VIADD R2, R0, 0xffffffe ;  /* 0x0ffffffe00027836 */ /* 0x001fe40000000000 */
[----:B------:R2:W-:Y:S01]  /*0170*/  STS [R14], RZ ;  /* 0x000000ff0e007388 */ /* 0x0005e20000000800 */
[----:B------:R-:W0:Y:S01]  /*0180*/  LDCU.64 UR6, c[0x0][0x358] ;  /* 0x00006b00ff0677ac */ /* 0x000e220008000a00 */
[----:B------:R4:W5:Y:S01]  /*0190*/  F2I.FTZ.U32.TRUNC.NTZ R3, R2 ;  /* 0x0000000200037305 */ /* 0x000962000021f000 */
[----:B------:R-:W3:Y:S01]  /*01a0*/  S2R R0, SR_CTAID.X ;  /* 0x0000000000007919 */ /* 0x000ee20000002500 */
[----:B------:R2:W-:Y:S01]  /*01b0*/  STS [R12], RZ ;  /* 0x000000ff0c007388 */ /* 0x0005e20000000800 */
[----:B----4-:R-:W-:-:S03]  /*01c0*/  IMAD.MOV.U32 R2, RZ, RZ, RZ ;  /* 0x000000ffff027224 */ /* 0x010fc600078e00ff */
[----:B------:R2:W-:Y:S01]  /*01d0*/  STS [R10], RZ ;  /* 0x000000ff0a007388 */ /* 0x0005e20000000800 */
[----:B-----5:R-:W-:-:S04]  /*01e0*/  IMAD.MOV R5, RZ, RZ, -R3 ;  /* 0x000000ffff057224 */ /* 0x020fc800078e0a03 */
[----:B------:R-:W-:-:S04]  /*01f0*/  IMAD R5, R5, UR9, RZ ;  /* 0x0000000905057c24 */ /* 0x000fc8000f8e02ff */
[----:B------:R-:W-:-:S06]  /*0200*/  IMAD.HI.U32 R3, R3, R5, R2 ;  /* 0x0000000503037227 */ /* 0x000fcc00078e0002 */
[----:B-1----:R-:W-:-:S05]  /*0210*/  IMAD.HI.U32 R11, R3, R4, RZ ;  /* 0x00000004030b7227 */ /* 0x002fca00078e00ff */
[----:B------:R-:W-:-:S05]  /*0220*/  IADD3 R3, PT, PT, -R11, RZ, RZ ;  /* 0x000000ff0b037210 */ /* 0x000fca0007ffe1ff */
[----:B------:R-:W-:Y:S02]  /*0230*/  IMAD R2, R3, UR9, R4 ;  /* 0x0000000903027c24 */ /* 0x000fe4000f8e0204 */
[----:B------:R-:W-:-:S03]  /*0240*/  IMAD.U32 R3, RZ, RZ, UR9 ;  /* 0x00000009ff037e24 */ /* 0x000fc6000f8e00ff */
[----:B------:R-:W-:-:S13]  /*0250*/  ISETP.GE.U32.AND P0, PT, R2, UR9, PT ;  /* 0x0000000902007c0c */ /* 0x000fda000bf06070 */
[----:B------:R-:W-:Y:S02]  /*0260*/  @P0 VIADD R2, R2, -UR9 ;  /* 0x8000000902020c36 */ /* 0x000fe40008000000 */
[----:B------:R-:W-:-:S03]  /*0270*/  @P0 VIADD R11, R11, 0x1 ;  /* 0x000000010b0b0836 */ /* 0x000fc60000000000 */
[----:B------:R-:W-:Y:S02]  /*0280*/  ISETP.GE.U32.AND P1, PT, R2, UR9, PT ;  /* 0x0000000902007c0c */ /* 0x000fe4000bf26070 */
[----:B---3--:R-:W-:-:S11]  /*0290*/  IADD3 R2, PT, PT, R0, UR10, RZ ;  /* 0x0000000a00027c10 */ /* 0x008fd6000fffe0ff */
[----:B------:R-:W-:Y:S01]  /*02a0*/  @P1 VIADD R11, R11, 0x1 ;  /* 0x000000010b0b1836 */ /* 0x000fe20000000000 */
[----:B------:R-:W-:-:S04]  /*02b0*/  @!P2 LOP3.LUT R11, RZ, UR9, RZ, 0x33, !PT ;  /* 0x00000009ff0bac12 */ /* 0x000fc8000f8e33ff */
[----:B------:R-:W-:-:S13]  /*02c0*/  ISETP.GE.AND P0, PT, R11, 0x1, PT ;  /* 0x000000010b00780c */ /* 0x000fda0003f06270 */
[----:B0-2---:R-:W-:Y:S05]  /*02d0*/  @!P0 BRA `(.L_x_57) ;  /* 0x0000000800208947 */ /* 0x005fea0003800000 */
[C---:B------:R-:W-:Y:S01]  /*02e0*/  IMAD.SHL.U32 R4, R11.reuse, 0x2, RZ ;  /* 0x000000020b047824 */ /* 0x040fe200078e00ff */
[----:B------:R-:W-:-:S04]  /*02f0*/  IADD3 R20, PT, PT, -R11, RZ, RZ ;  /* 0x000000ff0b147210 */ /* 0x000fc80007ffe1ff */
[----:B------:R-:W-:-:S13]  /*0300*/  LOP3.LUT P0, R6, R4, 0x2, RZ, 0xc0, !PT ;  /* 0x0000000204067812 */ /* 0x000fda000780c0ff */
[----:B------:R-:W-:Y:S05]  /*0310*/  @!P0 BRA `(.L_x_58) ;  /* 0x0000000000888947 */ /* 0x000fea0003800000 */
[----:B------:R-:W0:Y:S01]  /*0320*/  LDCU.64 UR4, c[0x0][0x390] ;  /* 0x00007200ff0477ac */ /* 0x000e220008000a00 */
[----:B------:R-:W1:Y:S01]  /*0330*/  LDC.64 R4, c[0x0][0x380] ;  /* 0x0000e000ff047b82 */ /* 0x000e620000000a00 */
[----:B------:R-:W-:Y:S01]  /*0340*/  IMAD.SHL.U32 R9, R11, 0x2, RZ ;  /* 0x000000020b097824 */ /* 0x000fe200078e00ff */
[----:B------:R-:W-:Y:S01]  /*0350*/  IADD3 R13, PT, PT, -R3, RZ, RZ ;  /* 0x000000ff030d7210 */ /* 0x000fe20007ffe1ff */
[----:B------:R-:W-:Y:S02]  /*0360*/  IMAD.IADD R20, R6, 0x1, -R11 ;  /* 0x0000000106147824 */ /* 0x000fe400078e0a0b */
[----:B0-----:R-:W-:-:S04]  /*0370*/  VIADD R7, R18, UR5 ;  /* 0x0000000512077c36 */ /* 0x001fc80008000000 */
[----:B------:R-:W-:Y:S01]  /*0380*/  IMAD R8, R2, UR4, R7 ;  /* 0x0000000402087c24 */ /* 0x000fe2000f8e0207 */
[----:B------:R-:W-:-:S03]  /*0390*/  LOP3.LUT R7, R9, 0x2, RZ, 0xe2, !PT ;  /* 0x0000000209077812 */ /* 0x000fc600078ee2ff */
[CC--:B------:R-:W-:Y:S02]  /*03a0*/  IMAD R9, R11.reuse, R13.reuse, R8 ;  /* 0x0000000d0b097224 */ /* 0x0c0fe400078e0208 */
[----:B------:R-:W-:Y:S02]  /*03b0*/  IMAD R8, R11, R13, R18 ;  /* 0x0000000d0b087224 */ /* 0x000fe400078e0212 */
[----:B------:R-:W-:-:S07]  /*03c0*/  IMAD.MOV R13, RZ, RZ, -R7 ;  /* 0x000000ffff0d7224 */ /* 0x000fce00078e0a07 */
.L_x_62:
[----:B01----:R-:W-:Y:S01]  /*03d0*/  IMAD.WIDE.U32 R6, R9, 0x4, R4 ;  /* 0x0000000409067825 */ /* 0x003fe200078e0004 */
[----:B------:R-:W0:Y:S04]  /*03e0*/  LDS R15, [R16] ;  /* 0x00000000100f7984 */ /* 0x000e280000000800 */
        /* <DEDUP_REMOVED lines=13> */
.L_x_60:
[----:B------:R-:W-:Y:S01]  /*04c0*/  VIADD R7, R8, 0x1 ;  /* 0x0000000108077836 */ /* 0x000fe20000000000 */
[----:B------:R0:W-:Y:S04]  /*04d0*/  STS [R16], R17 ;  /* 0x0000001110007388 */ /* 0x0001e80000000800 */
[----:B------:R0:W-:Y:S02]  /*04e0*/  STS [R14], R7 ;  /* 0x000000070e007388 */ /* 0x0001e40000000800 */
.L_x_61:
[----:B------:R-:W-:Y:S05]  /*04f0*/  BSYNC.RECONVERGENT B0 ;  /* 0x0000000000007941 */ /* 0x000fea0003800200 */
.L_x_59:
[----:B------:R-:W-:Y:S01]  /*0500*/  BAR.SYNC.DEFER_BLOCKING 0x0 ;  /* 0x0000000000007b1d */ /* 0x000fe20000010000 */
[C---:B------:R-:W-:Y:S01]  /*0510*/  IADD3 R8, PT, PT, R3.reuse, R8, RZ ;  /* 0x0000000803087210 */ /* 0x040fe20007ffe0ff */
[----:B------:R-:W-:-:S04]  /*0520*/  IMAD.IADD R9, R3, 0x1, R9 ;  /* 0x0000000103097824 */ /* 0x000fc800078e0209 */
[----:B------:R-:W-:Y:S05]  /*0530*/  @P1 BRA `(.L_x_62) ;  /* 0xfffffffc00a41947 */ /* 0x000fea000383ffff */
.L_x_58:
[----:B------:R-:W-:-:S13]  /*0540*/  ISETP.NE.AND P0, PT, R11, 0x1, PT ;  /* 0x000000010b00780c */ /* 0x000fda0003f05270 */
[----:B------:R-:W-:Y:S05]  /*0550*/  @!P0 BRA `(.L_x_57) ;  /* 0x0000000400808947 */ /* 0x000fea0003800000 */
[----:B------:R-:W0:Y:S01]  /*0560*/  LDCU.64 UR4, c[0x0][0x390] ;  /* 0x00007200ff0477ac */ /* 0x000e220008000a00 */
[----:B------:R-:W2:Y:S01]  /*0570*/  LDC.64 R4, c[0x0][0x380] ;  /* 0x0000e000ff047b82 */ /* 0x000ea20000000a00 */
[-C--:B------:R-:W-:Y:S01]  /*0580*/  IMAD R13, R3, R20.reuse, R3 ;  /* 0x00000014030d7224 */ /* 0x080fe200078e0203 */
[C---:B------:R-:W-:Y:S01]  /*0590*/  IADD3 R6, PT, PT, R20.reuse, 0x2, RZ ;  /* 0x0000000214067810 */ /* 0x040fe20007ffe0ff */
[----:B------:R-:W-:Y:S02]  /*05a0*/  VIADD R8, R20, 0x3 ;  /* 0x0000000314087836 */ /* 0x000fe40000000000 */
[--C-:B------:R-:W-:Y:S02]  /*05b0*/  IMAD.IADD R26, R13, 0x1, R18.reuse ;  /* 0x000000010d1a7824 */ /* 0x100fe400078e0212 */
[C-C-:B------:R-:W-:Y:S02]  /*05c0*/  IMAD R28, R3.reuse, R20, R18.reuse ;  /* 0x00000014031c7224 */ /* 0x140fe400078e0212 */
[----:B------:R-:W-:-:S02]  /*05d0*/  IMAD R24, R3, R6, R18 ;  /* 0x0000000603187224 */ /* 0x000fc400078e0212 */
[----:B------:R-:W-:Y:S02]  /*05e0*/  IMAD R22, R3, R8, R18 ;  /* 0x0000000803167224 */ /* 0x000fe400078e0212 */
[----:B01----:R-:W-:-:S04]  /*05f0*/  VIADD R7, R18, UR5 ;  /* 0x0000000512077c36 */ /* 0x003fc80008000000 */
[----:B------:R-:W-:-:S04]  /*0600*/  IMAD R7, R2, UR4, R7 ;  /* 0x0000000402077c24 */ /* 0x000fc8000f8e0207 */
[--C-:B------:R-:W-:Y:S01]  /*0610*/  IMAD R15, R3, R6, R7.reuse ;  /* 0x00000006030f7224 */ /* 0x100fe200078e0207 */
[----:B------:R-:W-:Y:S01]  /*0620*/  IADD3 R13, PT, PT, R7, R13, RZ ;  /* 0x0000000d070d7210 */ /* 0x000fe20007ffe0ff */
[C-C-:B------:R-:W-:Y:S02]  /*0630*/  IMAD R17, R3.reuse, R8, R7.reuse ;  /* 0x0000000803117224 */ /* 0x140fe400078e0207 */
[----:B------:R-:W-:-:S07]  /*0640*/  IMAD R19, R3, R20, R7 ;  /* 0x0000001403137224 */ /* 0x000fce00078e0207 */
.L_x_74:
[--C-:B012---:R-:W-:Y:S01]  /*0650*/  IMAD.WIDE.U32 R8, R19, 0x4, R4.reuse ;  /* 0x0000000413087825 */ /* 0x107fe200078e0004 */
[----:B------:R-:W0:Y:S05]  /*0660*/  LDS R6, [R16] ;  /* 0x0000000010067984 */ /* 0x000e2a0000000800 */
        /* <DEDUP_REMOVED lines=10> */
[----:B0-----:R-:W-:Y:S01]  /*0710*/  @!P0 VIADD R21, R28, 0x1 ;  /* 0x000000011c158836 */ /* 0x001fe20000000000 */
[----:B------:R1:W-:Y:S04]  /*0720*/  @!P0 STS [R12], R9 ;  /* 0x000000090c008388 */ /* 0x0003e80000000800 */
[----:B------:R1:W-:Y:S02]  /*0730*/  @!P0 STS [R10], R21 ;  /* 0x000000150a008388 */ /* 0x0003e40000000800 */
.L_x_64:
[----:B------:R-:W-:Y:S05]  /*0740*/  BSYNC.RECONVERGENT B0 ;  /* 0x0000000000007941 */ /* 0x000fea0003800200 */
.L_x_63:
[----:B------:R-:W-:Y:S06]  /*0750*/  BAR.SYNC.DEFER_BLOCKING 0x0 ;  /* 0x0000000000007b1d */ /* 0x000fec0000010000 */
[----:B01----:R-:W2:Y:S01]  /*0760*/  LDG.E R9, desc[UR6][R6.64] ;  /* 0x0000000606097981 */ /* 0x003ea2000c1e1900 */
[----:B------:R-:W-:Y:S03]  /*0770*/  BSSY.RECONVERGENT B0, `(.L_x_65) ;  /* 0x000000e000007945 */ /* 0x000fe60003800200 */
[----:B------:R-:W2:Y:S02]  /*0780*/  LDS R8, [R16] ;  /* 0x0000000010087984 */ /* 0x000ea40000000800 */
[----:B--2---:R-:W-:-:S13]  /*0790*/  FSETP.GT.AND P0, PT, R9, R8, PT ;  /* 0x000000080900720b */ /* 0x004fda0003f04000 */
[----:B------:R-:W-:Y:S05]  /*07a0*/  @P0 BRA `(.L_x_66) ;  /* 0x00000000001c0947 */ /* 0x000fea0003800000 */
[----:B------:R-:W0:Y:S02]  /*07b0*/  LDS R6, [R12] ;  /* 0x000000000c067984 */ /* 0x000e240000000800 */
[----:B0-----:R-:W-:-:S13]  /*07c0*/  FSETP.GEU.AND P0, PT, R9, R6, PT ;  /* 0x000000060900720b */ /* 0x001fda0003f0e000 */
[----:B------:R-:W-:Y:S05]  /*07d0*/  @P0 BRA `(.L_x_67) ;  /* 0x00000000001c0947 */ /* 0x000fea0003800000 */
[----:B------:R-:W-:Y:S01]  /*07e0*/  IADD3 R7, PT, PT, R26, 0x1, RZ ;  /* 0x000000011a077810 */ /* 0x000fe20007ffe0ff */
[----:B------:R1:W-:Y:S04]  /*07f0*/  STS [R12], R9 ;  /* 0x000000090c007388 */ /* 0x0003e80000000800 */
[----:B------:R1:W-:Y:S01]  /*0800*/  STS [R10], R7 ;  /* 0x000000070a007388 */ /* 0x0003e20000000800 */
[----:B------:R-:W-:Y:S05]  /*0810*/  BRA `(.L_x_67) ;  /* 0x00000000000c7947 */ /* 0x000fea0003800000 */
.L_x_66:
[----:B------:R-:W-:Y:S01]  /*0820*/  VIADD R7, R26, 0x1 ;  /* 0x000000011a077836 */ /* 0x000fe20000000000 */
[----:B------:R0:W-:Y:S04]  /*0830*/  STS [R16], R9 ;  /* 0x0000000910007388 */ /* 0x0001e80000000800 */
[----:B------:R0:W-:Y:S02]  /*0840*/  STS [R14], R7 ;  /* 0x000000070e007388 */ /* 0x0001e40000000800 */
.L_x_67:
[----:B------:R-:W-:Y:S05]  /*0850*/  BSYNC.RECONVERGENT B0 ;  /* 0x0000000000007941 */ /* 0x000fea0003800200 */
.L_x_65:
[----:B------:R-:W-:Y:S01]  /*0860*/  BAR.SYNC.DEFER_BLOCKING 0x0 ;  /* 0x0000000000007b1d */ /* 0x000fe20000010000 */
[----:B01----:R-:W-:-:S05]  /*0870*/  IMAD.WIDE.U32 R6, R15, 0x4, R4 ;  /* 0x000000040f067825 */ /* 0x003fca00078e0004 */
[----:B------:R-:W2:Y:S01]  /*0880*/  LDG.E R9, desc[UR6][R6.64] ;  /* 0x0000000606097981 */ /* 0x000ea2000c1e1900 */
[----:B------:R-:W-:Y:S03]  /*0890*/  BSSY.RECONVERGENT B0, `(.L_x_68) ;  /* 0x000000e000007945 */ /* 0x000fe60003800200 */
[----:B------:R-:W2:Y:S02]  /*08a0*/  LDS R8, [R16] ;  /* 0x0000000010087984 */ /* 0x000ea40000000800 */
[----:B--2---:R-:W-:-:S13]  /*08b0*/  FSETP.GT.AND P0, PT, R9, R8, PT ;  /* 0x000000080900720b */ /* 0x004fda0003f04000 */
        /* <DEDUP_REMOVED lines=8> */
.L_x_69:
[----:B------:R-:W-:Y:S01]  /*0940*/  IADD3 R7, PT, PT, R24, 0x1, RZ ;  /* 0x0000000118077810 */ /* 0x000fe20007ffe0ff */
[----:B------:R0:W-:Y:S04]  /*0950*/  STS [R16], R9 ;  /* 0x0000000910007388 */ /* 0x0001e80000000800 */
[----:B------:R0:W-:Y:S02]  /*0960*/  STS [R14], R7 ;  /* 0x000000070e007388 */ /* 0x0001e40000000800 */
.L_x_70:
[----:B------:R-:W-:Y:S05]  /*0970*/  BSYNC.RECONVERGENT B0 ;  /* 0x0000000000007941 */ /* 0x000fea0003800200 */
.L_x_68:
        /* <DEDUP_REMOVED lines=14> */
.L_x_72:
[----:B------:R-:W-:Y:S01]  /*0a60*/  VIADD R7, R22, 0x1 ;  /* 0x0000000116077836 */ /* 0x000fe20000000000 */
[----:B------:R0:W-:Y:S04]  /*0a70*/  STS [R16], R9 ;  /* 0x0000000910007388 */ /* 0x0001e80000000800 */
[----:B------:R0:W-:Y:S02]  /*0a80*/  STS [R14], R7 ;  /* 0x000000070e007388 */ /* 0x0001e40000000800 */
.L_x_73:
[----:B------:R-:W-:Y:S05]  /*0a90*/  BSYNC.RECONVERGENT B0 ;  /* 0x0000000000007941 */ /* 0x000fea0003800200 */
.L_x_71:
[----:B------:R-:W-:Y:S01]  /*0aa0*/  IADD3 R20, PT, PT, R20, 0x4, RZ ;  /* 0x0000000414147810 */ /* 0x000fe20007ffe0ff */
[----:B------:R-:W-:Y:S01]  /*0ab0*/  BAR.SYNC.DEFER_BLOCKING 0x0 ;  /* 0x0000000000007b1d */ /* 0x000fe20000010000 */
[C---:B------:R-:W-:Y:S01]  /*0ac0*/  IMAD R26, R3.reuse, 0x4, R26 ;  /* 0x00000004031a7824 */ /* 0x040fe200078e021a */
[C---:B------:R-:W-:Y:S01]  /*0ad0*/  LEA R22, R3.reuse, R22, 0x2 ;  /* 0x0000001603167211 */ /* 0x040fe200078e10ff */
[C---:B------:R-:W-:Y:S01]  /*0ae0*/  IMAD R24, R3.reuse, 0x4, R24 ;  /* 0x0000000403187824 */ /* 0x040fe200078e0218 */
[----:B------:R-:W-:Y:S01]  /*0af0*/  ISETP.GE.AND P0, PT, R20, R11, PT ;  /* 0x0000000b1400720c */ /* 0x000fe20003f06270 */
[C---:B------:R-:W-:Y:S01]  /*0b00*/  IMAD R28, R3.reuse, 0x4, R28 ;  /* 0x00000004031c7824 */ /* 0x040fe200078e021c */
[C---:B------:R-:W-:Y:S01]  /*0b10*/  LEA R15, R3.reuse, R15, 0x2 ;  /* 0x0000000f030f7211 */ /* 0x040fe200078e10ff */
[C---:B------:R-:W-:Y:S02]  /*0b20*/  IMAD R13, R3.reuse, 0x4, R13 ;  /* 0x00000004030d7824 */ /* 0x040fe400078e020d */
[----:B------:R-:W-:-:S02]  /*0b30*/  IMAD R17, R3, 0x4, R17 ;  /* 0x0000000403117824 */ /* 0x000fc400078e0211 */
[----:B------:R-:W-:-:S06]  /*0b40*/  IMAD R19, R3, 0x4, R19 ;  /* 0x0000000403137824 */ /* 0x000fcc00078e0213 */
[----:B------:R-:W-:Y:S05]  /*0b50*/  @!P0 BRA `(.L_x_74) ;  /* 0xfffffff800bc8947 */ /* 0x000fea000383ffff */
.L_x_57:
[----:B------:R-:W-:-:S13]  /*0b60*/  ISETP.GE.U32.AND P0, PT, R3, 0x2, PT ;  /* 0x000000020300780c */ /* 0x000fda0003f06070 */
[----:B------:R-:W-:Y:S05]  /*0b70*/  @!P0 BRA `(.L_x_75) ;  /* 0x0000000000648947 */ /* 0x000fea0003800000 */
.L_x_78:
[----:B01----:R-:W-:Y:S01]  /*0b80*/  MOV R9, R3 ;  /* 0x0000000300097202 */ /* 0x003fe20000000f00 */
[----:B------:R-:W-:Y:S01]  /*0b90*/  BSSY.RECONVERGENT B0, `(.L_x_76) ;  /* 0x0000014000007945 */ /* 0x000fe20003800200 */
[----:B------:R-:W-:-:S04]  /*0ba0*/  SHF.R.U32.HI R3, RZ, 0x1, R3 ;  /* 0x00000001ff037819 */ /* 0x000fc80000011603 */
[----:B------:R-:W-:-:S13]  /*0bb0*/  ISETP.GE.U32.AND P0, PT, R18, R3, PT ;  /* 0x000000031200720c */ /* 0x000fda0003f06070 */
[----:B------:R-:W-:Y:S05]  /*0bc0*/  @P0 BRA `(.L_x_77) ;  /* 0x0000000000400947 */ /* 0x000fea0003800000 */
[C---:B------:R-:W-:Y:S01]  /*0bd0*/  IMAD R5, R3.reuse, 0x4, R16 ;  /* 0x0000000403057824 */ /* 0x040fe200078e0210 */
[----:B------:R-:W-:Y:S01]  /*0be0*/  LDS R4, [R16] ;  /* 0x0000000010047984 */ /* 0x000fe20000000800 */
[----:B------:R-:W-:-:S03]  /*0bf0*/  LEA R8, R3, R12, 0x2 ;  /* 0x0000000c03087211 */ /* 0x000fc600078e10ff */
[----:B------:R-:W0:Y:S02]  /*0c00*/  LDS R11, [R5] ;  /* 0x00000000050b7984 */ /* 0x000e240000000800 */
[----:B0-----:R-:W-:-:S13]  /*0c10*/  FSETP.GEU.AND P0, PT, R4, R11, PT ;  /* 0x0000000b0400720b */ /* 0x001fda0003f0e000 */
[----:B------:R-:W-:Y:S01]  /*0c20*/  @!P0 IMAD R4, R3, 0x4, R14 ;  /* 0x0000000403048824 */ /* 0x000fe200078e020e */
[----:B------:R-:W-:Y:S04]  /*0c30*/  @!P0 STS [R16], R11 ;  /* 0x0000000b10008388 */ /* 0x000fe80000000800 */
[----:B------:R-:W0:Y:S04]  /*0c40*/  @!P0 LDS R7, [R4] ;  /* 0x0000000004078984 */ /* 0x000e280000000800 */
[----:B0-----:R-:W-:Y:S04]  /*0c50*/  @!P0 STS [R14], R7 ;  /* 0x000000070e008388 */ /* 0x001fe80000000800 */
[----:B------:R-:W-:Y:S04]  /*0c60*/  LDS R13, [R8] ;  /* 0x00000000080d7984 */ /* 0x000fe80000000800 */
[----:B------:R-:W0:Y:S02]  /*0c70*/  LDS R6, [R12] ;  /* 0x000000000c067984 */ /* 0x000e240000000800 */
[----:B0-----:R-:W-:-:S13]  /*0c80*/  FSETP.GT.AND P0, PT, R6, R13, PT ;  /* 0x0000000d0600720b */ /* 0x001fda0003f04000 */
[----:B------:R-:W-:Y:S01]  /*0c90*/  @P0 IMAD R6, R3, 0x4, R10 ;  /* 0x0000000403060824 */ /* 0x000fe200078e020a */
[----:B------:R-:W-:Y:S04]  /*0ca0*/  @P0 STS [R12], R13 ;  /* 0x0000000d0c000388 */ /* 0x000fe80000000800 */
[----:B------:R-:W0:Y:S04]  /*0cb0*/  @P0 LDS R5, [R6] ;  /* 0x0000000006050984 */ /* 0x000e280000000800 */
[----:B0-----:R0:W-:Y:S02]  /*0cc0*/  @P0 STS [R10], R5 ;  /* 0x000000050a000388 */ /* 0x0011e40000000800 */
.L_x_77:
[----:B------:R-:W-:Y:S05]  /*0cd0*/  BSYNC.RECONVERGENT B0 ;  /* 0x0000000000007941 */ /* 0x000fea0003800200 */
.L_x_76:
[----:B------:R-:W-:Y:S01]  /*0ce0*/  BAR.SYNC.DEFER_BLOCKING 0x0 ;  /* 0x0000000000007b1d */ /* 0x000fe20000010000 */
[----:B------:R-:W-:-:S13]  /*0cf0*/  ISETP.GT.U32.AND P0, PT, R9, 0x3, PT ;  /* 0x000000030900780c */ /* 0x000fda0003f04070 */
[----:B------:R-:W-:Y:S05]  /*0d00*/  @P0 BRA `(.L_x_78) ;  /* 0xfffffffc009c0947 */ /* 0x000fea000383ffff */
.L_x_75:
[----:B------:R-:W-:-:S13]  /*0d10*/  ISETP.NE.AND P0, PT, R18, RZ, PT ;  /* 0x000000ff1200720c */ /* 0x000fda0003f05270 */
[----:B------:R-:W-:Y:S05]  /*0d20*/  @P0 EXIT ;  /* 0x000000000000094d */ /* 0x000fea0003800000 */
[----:B------:R-:W2:Y:S08]  /*0d30*/  LDC R3, c[0x0][0x398] ;  /* 0x0000e600ff037b82 */ /* 0x000eb00000000800 */
[----:B0-----:R-:W2:Y:S08]  /*0d40*/  LDC.64 R4, c[0x0][0x3a0] ;  /* 0x0000e800ff047b82 */ /* 0x001eb00000000a00 */
[----:B------:R-:W0:Y:S01]  /*0d50*/  S2UR UR5, SR_CgaCtaId ;  /* 0x00000000000579c3 */ /* 0x000e220000008800 */
[----:B------:R-:W-:Y:S01]  /*0d60*/  UMOV UR4, 0x400 ;  /* 0x0000040000047882 */ /* 0x000fe20000000000 */
[----:B------:R-:W3:Y:S01]  /*0d70*/  LDCU UR8, c[0x0][0x390] ;  /* 0x00007200ff0877ac */ /* 0x000ee20008000800 */
[----:B--2---:R-:W-:-:S05]  /*0d80*/  IMAD.WIDE R4, R3, 0x4, R4 ;  /* 0x0000000403047825 */ /* 0x004fca00078e0204 */
[----:B------:R-:W2:Y:S01]  /*0d90*/  LDG.E R3, desc[UR6][R4.64] ;  /* 0x0000000604037981 */ /* 0x000ea2000c1e1900 */
[----:B-1----:R-:W-:-:S05]  /*0da0*/  IMAD.WIDE.U32 R6, R0, 0x4, R4 ;  /* 0x0000000400067825 */ /* 0x002fca00078e0004 */
[----:B------:R-:W2:Y:S01]  /*0db0*/  LDG.E R10, desc[UR6][R6.64] ;  /* 0x00000006060a7981 */ /* 0x000ea2000c1e1900 */
[----:B0-----:R-:W-:-:S09]  /*0dc0*/  ULEA UR4, UR5, UR4, 0x18 ;  /* 0x0000000405047291 */ /* 0x001fd2000f8ec0ff */
[----:B------:R-:W0:Y:S01]  /*0dd0*/  LDS R0, [UR4] ;  /* 0x00000004ff007984 */ /* 0x000e220008000800 */
[----:B---3--:R-:W-:Y:S01]  /*0de0*/  I2FP.F32.S32 R8, UR8 ;  /* 0x0000000800087c45 */ /* 0x008fe20008201400 */
        /* <DEDUP_REMOVED lines=11> */
[----:B------:R-:W-:Y:S05]  /*0ea0*/  CALL.REL.NOINC `($__internal_2_$__cuda_sm3x_div_rn_noftz_f32_slowpath) ;  /* 0x0000000000a47944 */ /* 0x000fea0003c00000 */
[----:B------:R-:W-:-:S07]  /*0eb0*/  IMAD.MOV.U32 R9, RZ, RZ, R0 ;  /* 0x000000ffff097224 */ /* 0x000fce00078e0000 */
.L_x_79:
[----:B------:R-:W0:Y:S01]  /*0ec0*/  LDC R3, c[0x0][0x38c] ;  /* 0x0000e300ff037b82 */ /* 0x000e220000000800 */
[----:B------:R-:W0:Y:S07]  /*0ed0*/  LDCU UR4, c[0x0][0x398] ;  /* 0x00007300ff0477ac */ /* 0x000e2e0008000800 */
[----:B------:R-:W1:Y:S01]  /*0ee0*/  LDC.64 R10, c[0x0][0x3a8] ;  /* 0x0000ea00ff0a7b82 */ /* 0x000e620000000a00 */
[----:B0-----:R-:W-:-:S04]  /*0ef0*/  IMAD R2, R3, UR4, R2 ;  /* 0x0000000403027c24 */ /* 0x001fc8000f8e0202 */
[----:B-1----:R-:W-:-:S05]  /*0f00*/  IMAD.WIDE R10, R2, 0x4, R10 ;  /* 0x00000004020a7825 */ /* 0x002fca00078e020a */
        /* <DEDUP_REMOVED lines=19> */
[----:B------:R-:W-:-:S07]  /*1040*/  MOV R13, R0 ;  /* 0x00000000000d7202 */ /* 0x000fce0000000f00 */
.L_x_80:
[----:B------:R-:W0:Y:S01]  /*1050*/  S2UR UR5, SR_CgaCtaId ;  /* 0x00000000000579c3 */ /* 0x000e220000008800 */
[----:B------:R-:W-:-:S07]  /*1060*/  UMOV UR4, 0x400 ;  /* 0x0000040000047882 */ /* 0x000fce0000000000 */
[----:B------:R-:W1:Y:S08]  /*1070*/  LDC.64 R4, c[0x0][0x3b8] ;  /* 0x0000ee00ff047b82 */ /* 0x000e700000000a00 */
[----:B------:R-:W2:Y:S01]  /*1080*/  LDC.64 R6, c[0x0][0x3b0] ;  /* 0x0000ec00ff067b82 */ /* 0x000ea20000000a00 */
[----:B0-----:R-:W-:-:S07]  /*1090*/  ULEA UR4, UR5, UR4, 0x18 ;  /* 0x0000000405047291 */ /* 0x001fce000f8ec0ff */
[----:B------:R-:W0:Y:S01]  /*10a0*/  LDC.64 R8, c[0x0][0x3c0] ;  /* 0x0000f000ff087b82 */ /* 0x000e220000000a00 */
[C---:B-1----:R-:W-:Y:S01]  /*10b0*/  IMAD.WIDE R4, R2.reuse, 0x4, R4 ;  /* 0x0000000402047825 */ /* 0x042fe200078e0204 */
[----:B------:R-:W1:Y:S04]  /*10c0*/  LDS R11, [UR4+0x200] ;  /* 0x00020004ff0b7984 */ /* 0x000e680008000800 */
[----:B------:R-:W3:Y:S01]  /*10d0*/  LDS R15, [UR4+0x600] ;  /* 0x00060004ff0f7984 */ /* 0x000ee20008000800 */
[----:B--2---:R-:W-:-:S03]  /*10e0*/  IMAD.WIDE R6, R2, 0x4, R6 ;  /* 0x0000000402067825 */ /* 0x004fc600078e0206 */
[----:B------:R-:W-:Y:S01]  /*10f0*/  STG.E desc[UR6][R4.64], R13 ;  /* 0x0000000d04007986 */ /* 0x000fe2000c101906 */
[----:B0-----:R-:W-:-:S03]  /*1100*/  IMAD.WIDE R2, R2, 0x4, R8 ;  /* 0x0000000402027825 */ /* 0x001fc600078e0208 */
[----:B-1----:R-:W-:Y:S04]  /*1110*/  STG.E desc[UR6][R6.64], R11 ;  /* 0x0000000b06007986 */ /* 0x002fe8000c101906 */
[----:B---3--:R-:W-:Y:S01]  /*1120*/  STG.E desc[UR6][R2.64], R15 ;  /* 0x0000000f02007986 */ /* 0x008fe2000c101906 */
[----:B------:R-:W-:Y:S05]  /*1130*/  EXIT ;  /* 0x000000000000794d */ /* 0x000fea0003800000 */
        .weak           $__internal_2_$__cuda_sm3x_div_rn_noftz_f32_slowpath
        .type           $__internal_2_$__cuda_sm3x_div_rn_noftz_f32_slowpath,@function
        .size           $__internal_2_$__cuda_sm3x_div_rn_noftz_f32_slowpath,(.L_x_145 - $__internal_2_$__cuda_sm3x_div_rn_noftz_f32_slowpath)
$__internal_2_$__cuda_sm3x_div_rn_noftz_f32_slowpath:
[----:B------:R-:W-:Y:S02]  /*1140*/  SHF.R.U32.HI R11, RZ, 0x17, R3 ;  /* 0x00000017ff0b7819 */ /* 0x000fe40000011603 */
[----:B------:R-:W-:Y:S02]  /*1150*/  SHF.R.U32.HI R9, RZ, 0x17, R0 ;  /* 0x00000017ff097819 */ /* 0x000fe40000011600 */
[----:B------:R-:W-:Y:S02]  /*1160*/  LOP3.LUT R11, R11, 0xff, RZ, 0xc0, !PT ;  /* 0x000000ff0b0b7812 */ /* 0x000fe400078ec0ff */
[----:B------:R-:W-:-:S03]  /*1170*/  LOP3.LUT R14, R9, 0xff, RZ, 0xc0, !PT ;  /* 0x000000ff090e7812 */ /* 0x000fc600078ec0ff */
[----:B------:R-:W-:Y:S02]  /*1180*/  VIADD R13, R11, 0xffffffff ;  /* 0xffffffff0b0d7836 */ /* 0x000fe40000000000 */
[----:B------:R-:W-:-:S03]  /*1190*/  VIADD R12, R14, 0xffffffff ;  /* 0xffffffff0e0c7836 */ /* 0x000fc60000000000 */
[----:B------:R-:W-:-:S04]  /*11a0*/  ISETP.GT.U32.AND P0, PT, R13, 0xfd, PT ;  /* 0x000000fd0d00780c */ /* 0x000fc80003f04070 */
[----:B------:R-:W-:-:S13]  /*11b0*/  ISETP.GT.U32.OR P0, PT, R12, 0xfd, P0 ;  /* 0x000000fd0c00780c */ /* 0x000fda0000704470 */
[----:B------:R-:W-:Y:S01]  /*11c0*/  @!P0 MOV R9, RZ ;  /* 0x000000ff00098202 */ /* 0x000fe20000000f00 */
        /* <DEDUP_REMOVED lines=19> */
[----:B------:R-:W-:Y:S02]  /*1300*/  @P0 IMAD.MOV.U32 R9, RZ, RZ, RZ ;  /* 0x000000ffff090224 */ /* 0x000fe400078e00ff */
[----:B------:R-:W-:Y:S01]  /*1310*/  @!P0 FFMA R0, R0, 1.84467440737095516160e+19, RZ ;  /* 0x5f80000000008823 */ /* 0x000fe200000000ff */
[----:B------:R-:W-:Y:S02]  /*1320*/  @!P0 IMAD.MOV.U32 R9, RZ, RZ, -0x40 ;  /* 0xffffffc0ff098424 */ /* 0x000fe400078e00ff */
[----:B------:R-:W-:-:S03]  /*1330*/  @!P1 FFMA R3, R3, 1.84467440737095516160e+19, RZ ;  /* 0x5f80000003039823 */ /* 0x000fc600000000ff */
[----:B------:R-:W-:-:S07]  /*1340*/  @!P1 IADD3 R9, PT, PT, R9, 0x40, RZ ;  /* 0x0000004009099810 */ /* 0x000fce0007ffe0ff */
.L_x_81:
[----:B------:R-:W-:-:S05]  /*1350*/  LEA R12, R11, 0xc0800000, 0x17 ;  /* 0xc08000000b0c7811 */ /* 0x000fca00078eb8ff */
[----:B------:R-:W-:Y:S02]  /*1360*/  IMAD.IADD R12, R3, 0x1, -R12 ;  /* 0x00000001030c7824 */ /* 0x000fe400078e0a0c */
[----:B------:R-:W-:Y:S02]  /*1370*/  VIADD R3, R14, 0xffffff81 ;  /* 0xffffff810e037836 */ /* 0x000fe40000000000 */
[----:B------:R0:W1:Y:S01]  /*1380*/  MUFU.RCP R13, R12 ;  /* 0x0000000c000d7308 */ /* 0x0000620000001000 */
[----:B------:R-:W-:Y:S01]  /*1390*/  FADD.FTZ R15, -R12, -RZ ;  /* 0x800000ff0c0f7221 */ /* 0x000fe20000010100 */
[C---:B------:R-:W-:Y:S01]  /*13a0*/  IMAD R0, R3.reuse, -0x800000, R0 ;  /* 0xff80000003007824 */ /* 0x040fe200078e0200 */
[----:B0-----:R-:W-:-:S04]  /*13b0*/  IADD3 R12, PT, PT, R3, 0x7f, -R11 ;  /* 0x0000007f030c7810 */ /* 0x001fc80007ffe80b */
[----:B------:R-:W-:Y:S01]  /*13c0*/  IADD3 R12, PT, PT, R12, R9, RZ ;  /* 0x000000090c0c7210 */ /* 0x000fe20007ffe0ff */
[----:B-1----:R-:W-:-:S04]  /*13d0*/  FFMA R14, R13, R15, 1 ;  /* 0x3f8000000d0e7423 */ /* 0x002fc8000000000f */
        /* <DEDUP_REMOVED lines=8> */
[----:B------:R-:W-:-:S04]  /*1460*/  IMAD.IADD R11, R3, 0x1, R12 ;  /* 0x00000001030b7824 */ /* 0x000fc800078e020c */
        /* <DEDUP_REMOVED lines=11> */
[CCC-:B------:R-:W-:Y:S01]  /*1520*/  FFMA.RM R12, R16.reuse, R14.reuse, R13.reuse ;  /* 0x0000000e100c7223 */ /* 0x1c0fe2000000400d */
[C---:B------:R-:W-:Y:S02]  /*1530*/  ISETP.NE.AND P2, PT, R11.reuse, RZ, PT ;  /* 0x000000ff0b00720c */ /* 0x040fe40003f45270 */
[----:B------:R-:W-:Y:S02]  /*1540*/  ISETP.NE.AND P1, PT, R11, RZ, PT ;  /* 0x000000ff0b00720c */ /* 0x000fe40003f25270 */
[----:B------:R-:W-:Y:S01]  /*1550*/  LOP3.LUT R9, R3, 0x7fffff, RZ, 0xc0, !PT ;  /* 0x007fffff03097812 */ /* 0x000fe200078ec0ff */
[----:B------:R-:W-:Y:S01]  /*1560*/  FFMA.RP R3, R16, R14, R13 ;  /* 0x0000000e10037223 */ /* 0x000fe2000000800d */
[----:B------:R-:W-:Y:S01]  /*1570*/  IADD3 R14, PT, PT, R11, 0x20, RZ ;  /* 0x000000200b0e7810 */ /* 0x000fe20007ffe0ff */
[----:B------:R-:W-:Y:S01]  /*1580*/  IMAD.MOV R11, RZ, RZ, -R11 ;  /* 0x000000ffff0b7224 */ /* 0x000fe200078e0a0b */
        /* <DEDUP_REMOVED lines=10> */
[----:B------:R-:W-:-:S05]  /*1630*/  LOP3.LUT R3, R3, R12, RZ, 0xc0, !PT ;  /* 0x0000000c03037212 */ /* 0x000fca00078ec0ff */
[----:B------:R-:W-:-:S05]  /*1640*/  IMAD.IADD R3, R14, 0x1, R3 ;  /* 0x000000010e037824 */ /* 0x000fca00078e0203 */
[----:B------:R-:W-:Y:S01]  /*1650*/  LOP3.LUT R0, R3, R0, RZ, 0xfc, !PT ;  /* 0x0000000003007212 */ /* 0x000fe200078efcff */
[----:B------:R-:W-:Y:S06]  /*1660*/  BRA `(.L_x_88) ;  /* 0x0000000000347947 */ /* 0x000fec0003800000 */
.L_x_87:
[----:B------:R-:W-:-:S04]  /*1670*/  LOP3.LUT R0, R0, 0x80000000, RZ, 0xc0, !PT ;  /* 0x8000000000007812 */ /* 0x000fc800078ec0ff */
[----:B------:R-:W-:Y:S01]  /*1680*/  LOP3.LUT R0, R0, 0x7f800000, RZ, 0xfc, !PT ;  /* 0x7f80000000007812 */ /* 0x000fe200078efcff */
[----:B------:R-:W-:Y:S06]  /*1690*/  BRA `(.L_x_88) ;  /* 0x0000000000287947 */ /* 0x000fec0003800000 */
.L_x_86:
[----:B------:R-:W-:Y:S01]  /*16a0*/  LEA R0, R12, R0, 0x17 ;  /* 0x000000000c007211 */ /* 0x000fe200078eb8ff */
[----:B------:R-:W-:Y:S06]  /*16b0*/  BRA `(.L_x_88) ;  /* 0x0000000000207947 */ /* 0x000fec0003800000 */
.L_x_85:
[----:B------:R-:W-:-:S04]  /*16c0*/  LOP3.LUT R0, R3, 0x80000000, R0, 0x48, !PT ;  /* 0x8000000003007812 */ /* 0x000fc800078e4800 */
[----:B------:R-:W-:Y:S01]  /*16d0*/  LOP3.LUT R0, R0, 0x7f800000, RZ, 0xfc, !PT ;  /* 0x7f80000000007812 */ /* 0x000fe200078efcff */
[----:B------:R-:W-:Y:S06]  /*16e0*/  BRA `(.L_x_88) ;  /* 0x0000000000147947 */ /* 0x000fec0003800000 */
.L_x_84:
[----:B------:R-:W-:Y:S01]  /*16f0*/  LOP3.LUT R0, R3, 0x80000000, R0, 0x48, !PT ;  /* 0x8000000003007812 */ /* 0x000fe200078e4800 */
[----:B------:R-:W-:Y:S06]  /*1700*/  BRA `(.L_x_88) ;  /* 0x00000000000c7947 */ /* 0x000fec0003800000 */
.L_x_83:
[----:B------:R-:W0:Y:S01]  /*1710*/  MUFU.RSQ R0, -QNAN ;  /* 0xffc0000000007908 */ /* 0x000e220000001400 */
[----:B------:R-:W-:Y:S05]  /*1720*/  BRA `(.L_x_88) ;  /* 0x0000000000047947 */ /* 0x000fea0003800000 */
.L_x_82:
[----:B------:R-:W-:-:S07]  /*1730*/  FADD.FTZ R0, R0, R3 ;  /* 0x0000000300007221 */ /* 0x000fce0000010000 */
.L_x_88:
[----:B------:R-:W-:-:S04]  /*1740*/  IMAD.MOV.U32 R11, RZ, RZ, 0x0 ;  /* 0x00000000ff0b7424 */ /* 0x000fc800078e00ff */
[----:B0-----:R-:W-:Y:S05]  /*1750*/  RET.REL.NODEC R10 `(_Z22FeatureExtractionUpperPfiiiiiS_S_PiS_S0_) ;  /* 0xffffffe80a287950 */ /* 0x001fea0003c3ffff */
.L_x_89:
        /* <DEDUP_REMOVED lines=10> */
.L_x_145:


//--------------------- .text._Z30ElementWiseMultiplicationUpperP6float2S0_iiiiS0_ --------------------------
	.section	.text._Z30ElementWiseMultiplicationUpperP6float2S0_iiiiS0_,"ax",@progbits
	.align	128
        .global         _Z30ElementWiseMultiplicationUpperP6float2S0_iiiiS0_
        .type           _Z30ElementWiseMultiplicationUpperP6float2S0_iiiiS0_,@function
        .size           _Z30ElementWiseMultiplicationUpperP6float2S0_iiiiS0_,(.L_x_150 - _Z30ElementWiseMultiplicationUpperP6float2S0_iiiiS0_)
        .other          _Z30ElementWiseMultiplicationUpperP6float2S0_iiiiS0_,@"STO_CUDA_ENTRY STV_DEFAULT"
_Z30ElementWiseMultiplicationUpperP6float2S0_iiiiS0_:
.text._Z30ElementWiseMultiplicationUpperP6float2S0_iiiiS0_:
[----:B------:R-:W-:Y:S08]  /*0000*/  LDC R1, c[0x0][0x37c] ;  /* 0x0000df00ff017b82 */ /* 0x000ff00000000800 */
[----:B------:R-:W0:Y:S01]  /*0010*/  LDC R0, c[0x0][0x360] ;  /* 0x0000d800ff007b82 */ /* 0x000e220000000800 */
[----:B------:R-:W1:Y:S07]  /*0020*/  LDCU.64 UR6, c[0x0][0x358] ;  /* 0x00006b00ff0677ac */ /* 0x000e6e0008000a00 */
[----:B------:R-:W2:Y:S08]  /*0030*/  LDC R3, c[0x0][0x394] ;  /* 0x0000e500ff037b82 */ /* 0x000eb00000000800 */
[----:B------:R-:W3:Y:S01]  /*0040*/  S2UR UR5, SR_CTAID.X ;  /* 0x00000000000579c3 */ /* 0x000ee20000002500 */
[----:B0-----:R-:W0:Y:S01]  /*0050*/  I2F.U32.RP R2, R0 ;  /* 0x0000000000027306 */ /* 0x001e220000209000 */
[----:B------:R-:W-:-:S07]  /*0060*/  ISETP.NE.U32.AND P2, PT, R0, RZ, PT ;  /* 0x000000ff0000720c */ /* 0x000fce0003f45070 */
[----:B0-----:R-:W0:Y:S02]  /*0070*/  MUFU.RCP R2, R2 ;  /* 0x0000000200027308 */ /* 0x001e240000001000 */
[----:B0-----:R-:W-:-:S06]  /*0080*/  IADD3 R4, PT, PT, R2, 0xffffffe, RZ ;  /* 0x0ffffffe02047810 */ /* 0x001fcc0007ffe0ff */
[----:B------:R0:W4:Y:S02]  /*0090*/  F2I.FTZ.U32.TRUNC.NTZ R5, R4 ;  /* 0x0000000400057305 */ /* 0x000124000021f000 */
[----:B0-----:R-:W-:Y:S01]  /*00a0*/  HFMA2 R4, -RZ, RZ, 0, 0 ;  /* 0x00000000ff047431 */ /* 0x001fe200000001ff */
[----:B----4-:R-:W-:-:S05]  /*00b0*/  IADD3 R7, PT, PT, RZ, -R5, RZ ;  /* 0x80000005ff077210 */ /* 0x010fca0007ffe0ff */
[----:B------:R-:W-:-:S04]  /*00c0*/  IMAD R7, R7, R0, RZ ;  /* 0x0000000007077224 */ /* 0x000fc800078e02ff */
[----:B------:R-:W-:-:S06]  /*00d0*/  IMAD.HI.U32 R6, R5, R7, R4 ;  /* 0x0000000705067227 */ /* 0x000fcc00078e0004 */
[----:B--2---:R-:W-:-:S05]  /*00e0*/  IMAD.HI.U32 R6, R6, R3, RZ ;  /* 0x0000000306067227 */ /* 0x004fca00078e00ff */
[----:B------:R-:W-:-:S05]  /*00f0*/  IADD3 R5, PT, PT, -R6, RZ, RZ ;  /* 0x000000ff06057210 */ /* 0x000fca0007ffe1ff */
[----:B------:R-:W-:-:S05]  /*0100*/  IMAD R5, R0, R5, R3 ;  /* 0x0000000500057224 */ /* 0x000fca00078e0203 */
[----:B------:R-:W-:-:S13]  /*0110*/  ISETP.GE.U32.AND P0, PT, R5, R0, PT ;  /* 0x000000000500720c */ /* 0x000fda0003f06070 */
[-C--:B------:R-:W-:Y:S02]  /*0120*/  @P0 IADD3 R5, PT, PT, R5, -R0.reuse, RZ ;  /* 0x8000000005050210 */ /* 0x080fe40007ffe0ff */
[----:B------:R-:W-:Y:S02]  /*0130*/  @P0 IADD3 R6, PT, PT, R6, 0x1, RZ ;  /* 0x0000000106060810 */ /* 0x000fe40007ffe0ff */
[----:B------:R-:W-:-:S13]  /*0140*/  ISETP.GE.U32.AND P1, PT, R5, R0, PT ;  /* 0x000000000500720c */ /* 0x000fda0003f26070 */
[----:B------:R-:W-:Y:S02]  /*0150*/  @P1 IADD3 R6, PT, PT, R6, 0x1, RZ ;  /* 0x0000000106061810 */ /* 0x000fe40007ffe0ff */
[----:B------:R-:W-:-:S04]  /*0160*/  @!P2 LOP3.LUT R6, RZ, R0, RZ, 0x33, !PT ;  /* 0x00000000ff06a212 */ /* 0x000fc800078e33ff */
[----:B------:R-:W-:-:S13]  /*0170*/  ISETP.GE.AND P0, PT, R6, 0x1, PT ;  /* 0x000000010600780c */ /* 0x000fda0003f06270 */
[----:B-1-3--:R-:W-:Y:S05]  /*0180*/  @!P0 BRA `(.L_x_90) ;  /* 0x0000000400bc8947 */ /* 0x00afea0003800000 */
[----:B------:R-:W0:Y:S01]  /*0190*/  LDCU UR8, c[0x0][0x398] ;  /* 0x00007300ff0877ac */ /* 0x000e220008000800 */
[----:B------:R-:W1:Y:S01]  /*01a0*/  S2R R2, SR_TID.X ;  /* 0x0000000000027919 */ /* 0x000e620000002100 */
[C---:B------:R-:W-:Y:S02]  /*01b0*/  ISETP.GE.U32.AND P0, PT, R6.reuse, 0x4, PT ;  /* 0x000000040600780c */ /* 0x040fe40003f06070 */
[----:B------:R-:W-:Y:S02]  /*01c0*/  LOP3.LUT R4, R6, 0x3, RZ, 0xc0, !PT ;  /* 0x0000000306047812 */ /* 0x000fe400078ec0ff */
[----:B------:R-:W-:Y:S02]  /*01d0*/  MOV R5, RZ ;  /* 0x000000ff00057202 */ /* 0x000fe40000000f00 */
[----:B------:R-:W-:Y:S01]  /*01e0*/  ISETP.NE.AND P1, PT, R4, RZ, PT ;  /* 0x000000ff0400720c */ /* 0x000fe20003f25270 */
[----:B0-----:R-:W-:-:S06]  /*01f0*/  UIADD3 UR4, UPT, UPT, UR5, UR8, URZ ;  /* 0x0000000805047290 */ /* 0x001fcc000fffe0ff */
[----:B------:R-:W-:Y:S06]  /*0200*/  @!P0 BRA `(.L_x_91) ;  /* 0x0000000400348947 */ /* 0x000fec0003800000 */
[----:B-1----:R-:W-:Y:S01]  /*0210*/  IADD3 R8, PT, PT, R0, R2, RZ ;  /* 0x0000000200087210 */ /* 0x002fe20007ffe0ff */
[C-C-:B------:R-:W-:Y:S01]  /*0220*/  IMAD R17, R3.reuse, UR4, R2.reuse ;  /* 0x0000000403117c24 */ /* 0x140fe2000f8e0202 */
[----:B------:R-:W-:Y:S01]  /*0230*/  LOP3.LUT R5, R6, 0x7ffffffc, RZ, 0xc0, !PT ;  /* 0x7ffffffc06057812 */ /* 0x000fe200078ec0ff */
[C---:B------:R-:W-:Y:S02]  /*0240*/  IMAD R35, R3.reuse, UR8, R2 ;  /* 0x0000000803237c24 */ /* 0x040fe4000f8e0202 */
[C-C-:B------:R-:W-:Y:S01]  /*0250*/  IMAD R9, R3.reuse, UR4, R8.reuse ;  /* 0x0000000403097c24 */ /* 0x140fe2000f8e0208 */
[C---:B------:R-:W-:Y:S01]  /*0260*/  LEA R11, R0.reuse, R17, 0x1 ;  /* 0x00000011000b7211 */ /* 0x040fe200078e08ff */
[----:B------:R-:W-:Y:S01]  /*0270*/  IMAD R7, R3, UR8, R8 ;  /* 0x0000000803077c24 */ /* 0x000fe2000f8e0208 */
[C---:B------:R-:W-:Y:S01]  /*0280*/  LEA R13, R0.reuse, R35, 0x1 ;  /* 0x00000023000d7211 */ /* 0x040fe200078e08ff */
[C---:B------:R-:W-:Y:S01]  /*0290*/  IMAD R15, R0.reuse, 0x3, R17 ;  /* 0x00000003000f7824 */ /* 0x040fe200078e0211 */
[----:B------:R-:W-:Y:S01]  /*02a0*/  IADD3 R6, PT, PT, -R5, RZ, RZ ;  /* 0x000000ff05067210 */ /* 0x000fe20007ffe1ff */
[----:B------:R-:W-:-:S07]  /*02b0*/  IMAD R33, R0, 0x3, R35 ;  /* 0x0000000300217824 */ /* 0x000fce00078e0223 */
.L_x_92:
[----:B------:R-:W0:Y:S08]  /*02c0*/  LDC.64 R18, c[0x0][0x380] ;  /* 0x0000e000ff127b82 */ /* 0x000e300000000a00 */
[----:B--2---:R-:W1:Y:S08]  /*02d0*/  LDC.64 R20, c[0x0][0x388] ;  /* 0x0000e200ff147b82 */ /* 0x004e700000000a00 */
[----:B------:R-:W2:Y:S01]  /*02e0*/  LDC.64 R22, c[0x0][0x3a0] ;  /* 0x0000e800ff167b82 */ /* 0x000ea20000000a00 */
[----:B0-----:R-:W-:-:S05]  /*02f0*/  IMAD.WIDE.U32 R36, R35, 0x8, R18 ;  /* 0x0000000823247825 */ /* 0x001fca00078e0012 */
[----:B------:R-:W3:Y:S01]  /*0300*/  LDG.E.64 R24, desc[UR6][R36.64] ;  /* 0x0000000624187981 */ /* 0x000ee2000c1e1b00 */
[----:B-1----:R-:W-:-:S05]  /*0310*/  IMAD.WIDE.U32 R28, R17, 0x8, R20 ;  /* 0x00000008111c7825 */ /* 0x002fca00078e0014 */
[----:B------:R-:W3:Y:S01]  /*0320*/  LDG.E.64 R26, desc[UR6][R28.64] ;  /* 0x000000061c1a7981 */ /* 0x000ee2000c1e1b00 */
[----:B--2---:R-:W-:-:S04]  /*0330*/  IMAD.WIDE.U32 R30, R17, 0x8, R22 ;  /* 0x00000008111e7825 */ /* 0x004fc800078e0016 */
[----:B---3--:R-:W-:-:S04]  /*0340*/  FMUL R8, R25, R27 ;  /* 0x0000001b19087220 */ /* 0x008fc80000400000 */
[----:B------:R-:W-:-:S05]  /*0350*/  FFMA R8, R24, R26, -R8 ;  /* 0x0000001a18087223 */ /* 0x000fca0000000808 */
[----:B------:R-:W-:Y:S04]  /*0360*/  STG.E desc[UR6][R30.64], R8 ;  /* 0x000000081e007986 */ /* 0x000fe8000c101906 */
[----:B------:R0:W2:Y:S04]  /*0370*/  LDG.E R12, desc[UR6][R36.64] ;  /* 0x00000006240c7981 */ /* 0x0000a8000c1e1900 */
[----:B------:R1:W3:Y:S01]  /*0380*/  LDG.E R10, desc[UR6][R28.64] ;  /* 0x000000061c0a7981 */ /* 0x0002e2000c1e1900 */
[----:B0-----:R-:W-:-:S04]  /*0390*/  IMAD.WIDE.U32 R36, R7, 0x8, R18 ;  /* 0x0000000807247825 */ /* 0x001fc800078e0012 */
[----:B-1----:R-:W-:-:S04]  /*03a0*/  IMAD.WIDE.U32 R28, R9, 0x8, R20 ;  /* 0x00000008091c7825 */ /* 0x002fc800078e0014 */
[----:B--2---:R-:W-:-:S04]  /*03b0*/  FMUL R12, R27, R12 ;  /* 0x0000000c1b0c7220 */ /* 0x004fc80000400000 */
[----:B---3--:R-:W-:-:S05]  /*03c0*/  FFMA R10, R25, R10, R12 ;  /* 0x0000000a190a7223 */ /* 0x008fca000000000c */
[----:B------:R0:W-:Y:S04]  /*03d0*/  STG.E desc[UR6][R30.64+0x4], R10 ;  /* 0x0000040a1e007986 */ /* 0x0001e8000c101906 */
[----:B------:R-:W2:Y:S04]  /*03e0*/  LDG.E.64 R24, desc[UR6][R36.64] ;  /* 0x0000000624187981 */ /* 0x000ea8000c1e1b00 */
[----:B------:R-:W2:Y:S01]  /*03f0*/  LDG.E.64 R26, desc[UR6][R28.64] ;  /* 0x000000061c1a7981 */ /* 0x000ea2000c1e1b00 */
[----:B0-----:R-:W-:-:S04]  /*0400*/  IMAD.WIDE.U32 R30, R9, 0x8, R22 ;  /* 0x00000008091e7825 */ /* 0x001fc800078e0016 */
[----:B--2---:R-:W-:-:S04]  /*0410*/  FMUL R12, R25, R27 ;  /* 0x0000001b190c7220 */ /* 0x004fc80000400000 */
[----:B------:R-:W-:-:S05]  /*0420*/  FFMA R12, R24, R26, -R12 ;  /* 0x0000001a180c7223 */ /* 0x000fca000000080c */
[----:B------:R-:W-:Y:S04]  /*0430*/  STG.E desc[UR6][R30.64], R12 ;  /* 0x0000000c1e007986 */ /* 0x000fe8000c101906 */
[----:B------:R0:W2:Y:S04]  /*0440*/  LDG.E R14, desc[UR6][R36.64] ;  /* 0x00000006240e7981 */ /* 0x0000a8000c1e1900 */
[----:B------:R-:W3:Y:S01]  /*0450*/  LDG.E R8, desc[UR6][R28.64] ;  /* 0x000000061c087981 */ /* 0x000ee2000c1e1900 */
[----:B0-----:R-:W-:-:S04]  /*0460*/  IMAD.WIDE.U32 R36, R13, 0x8, R18 ;  /* 0x000000080d247825 */ /* 0x001fc800078e0012 */
[----:B--2---:R-:W-:-:S04]  /*0470*/  FMUL R14, R27, R14 ;  /* 0x0000000e1b0e7220 */ /* 0x004fc80000400000 */
[----:B---3--:R-:W-:Y:S01]  /*0480*/  FFMA R8, R25, R8, R14 ;  /* 0x0000000819087223 */ /* 0x008fe2000000000e */
[----:B------:R-:W-:-:S04]  /*0490*/  IMAD.WIDE.U32 R24, R11, 0x8, R20 ;  /* 0x000000080b187825 */ /* 0x000fc800078e0014 */
[----:B------:R0:W-:Y:S04]  /*04a0*/  STG.E desc[UR6][R30.64+0x4], R8 ;  /* 0x000004081e007986 */ /* 0x0001e8000c101906 */
[----:B------:R-:W2:Y:S04]  /*04b0*/  LDG.E.64 R26, desc[UR6][R36.64] ;  /* 0x00000006241a7981 */ /* 0x000ea8000c1e1b00 */
[----:B------:R-:W2:Y:S01]  /*04c0*/  LDG.E.64 R28, desc[UR6][R24.64] ;  /* 0x00000006181c7981 */ /* 0x000ea2000c1e1b00 */
[----:B0-----:R-:W-:-:S04]  /*04d0*/  IMAD.WIDE.U32 R30, R11, 0x8, R22 ;  /* 0x000000080b1e7825 */ /* 0x001fc800078e0016 */
[----:B--2---:R-:W-:-:S04]  /*04e0*/  FMUL R10, R27, R29 ;  /* 0x0000001d1b0a7220 */ /* 0x004fc80000400000 */
[----:B------:R-:W-:-:S05]  /*04f0*/  FFMA R10, R26, R28, -R10 ;  /* 0x0000001c1a0a7223 */ /* 0x000fca000000080a */
[----:B------:R0:W-:Y:S04]  /*0500*/  STG.E desc[UR6][R30.64], R10 ;  /* 0x0000000a1e007986 */ /* 0x0001e8000c101906 */
[----:B------:R-:W2:Y:S04]  /*0510*/  LDG.E R14, desc[UR6][R36.64] ;  /* 0x00000006240e7981 */ /* 0x000ea8000c1e1900 */
[----:B------:R-:W3:Y:S01]  /*0520*/  LDG.E R12, desc[UR6][R24.64] ;  /* 0x00000006180c7981 */ /* 0x000ee2000c1e1900 */
[----:B------:R-:W-:-:S04]  /*0530*/  IMAD.WIDE.U32 R18, R33, 0x8, R18 ;  /* 0x0000000821127825 */ /* 0x000fc800078e0012 */
[----:B--2---:R-:W-:Y:S01]  /*0540*/  FMUL R14, R29, R14 ;  /* 0x0000000e1d0e7220 */ /* 0x004fe20000400000 */
[----:B------:R-:W-:-:S04]  /*0550*/  IMAD.WIDE.U32 R28, R15, 0x8, R20 ;  /* 0x000000080f1c7825 */ /* 0x000fc800078e0014 */
[----:B---3--:R-:W-:-:S05]  /*0560*/  FFMA R12, R27, R12, R14 ;  /* 0x0000000c1b0c7223 */ /* 0x008fca000000000e */
[----:B------:R2:W-:Y:S04]  /*0570*/  STG.E desc[UR6][R30.64+0x4], R12 ;  /* 0x0000040c1e007986 */ /* 0x0005e8000c101906 */
[----:B------:R-:W3:Y:S04]  /*0580*/  LDG.E.64 R20, desc[UR6][R18.64] ;  /* 0x0000000612147981 */ /* 0x000ee8000c1e1b00 */
[----:B------:R-:W3:Y:S01]  /*0590*/  LDG.E.64 R26, desc[UR6][R28.64] ;  /* 0x000000061c1a7981 */ /* 0x000ee2000c1e1b00 */
[----:B------:R-:W-:-:S04]  /*05a0*/  IMAD.WIDE.U32 R22, R15, 0x8, R22 ;  /* 0x000000080f167825 */ /* 0x000fc800078e0016 */
[----:B---3--:R-:W-:-:S04]  /*05b0*/  FMUL R8, R21, R27 ;  /* 0x0000001b15087220 */ /* 0x008fc80000400000 */
[----:B------:R-:W-:-:S05]  /*05c0*/  FFMA R37, R20, R26, -R8 ;  /* 0x0000001a14257223 */ /* 0x000fca0000000808 */
[----:B------:R2:W-:Y:S04]  /*05d0*/  STG.E desc[UR6][R22.64], R37 ;  /* 0x0000002516007986 */ /* 0x0005e8000c101906 */
[----:B0-----:R-:W3:Y:S04]  /*05e0*/  LDG.E R10, desc[UR6][R18.64] ;  /* 0x00000006120a7981 */ /* 0x001ee8000c1e1900 */
[----:B------:R-:W4:Y:S01]  /*05f0*/  LDG.E R8, desc[UR6][R28.64] ;  /* 0x000000061c087981 */ /* 0x000f22000c1e1900 */
[----:B------:R-:W-:-:S04]  /*0600*/  IADD3 R6, PT, PT, R6, 0x4, RZ ;  /* 0x0000000406067810 */ /* 0x000fc80007ffe0ff */
[----:B------:R-:W-:Y:S02]  /*0610*/  ISETP.NE.AND P0, PT, R6, RZ, PT ;  /* 0x000000ff0600720c */ /* 0x000fe40003f05270 */
[C---:B------:R-:W-:Y:S02]  /*0620*/  LEA R7, R0.reuse, R7, 0x2 ;  /* 0x0000000700077211 */ /* 0x040fe400078e10ff */
[C---:B------:R-:W-:Y:S02]  /*0630*/  LEA R13, R0.reuse, R13, 0x2 ;  /* 0x0000000d000d7211 */ /* 0x040fe400078e10ff */
[C---:B------:R-:W-:Y:S02]  /*0640*/  LEA R33, R0.reuse, R33, 0x2 ;  /* 0x0000002100217211 */ /* 0x040fe400078e10ff */
[C---:B------:R-:W-:Y:S02]  /*0650*/  LEA R35, R0.reuse, R35, 0x2 ;  /* 0x0000002300237211 */ /* 0x040fe400078e10ff */
[----:B------:R-:W-:-:S02]  /*0660*/  LEA R9, R0, R9, 0x2 ;  /* 0x0000000900097211 */ /* 0x000fc400078e10ff */
[C---:B------:R-:W-:Y:S02]  /*0670*/  LEA R11, R0.reuse, R11, 0x2 ;  /* 0x0000000b000b7211 */ /* 0x040fe400078e10ff */
[C---:B------:R-:W-:Y:S02]  /*0680*/  LEA R15, R0.reuse, R15, 0x2 ;  /* 0x0000000f000f7211 */ /* 0x040fe400078e10ff */
[----:B------:R-:W-:Y:S01]  /*0690*/  LEA R17, R0, R17, 0x2 ;  /* 0x0000001100117211 */ /* 0x000fe200078e10ff */
[----:B---3--:R-:W-:-:S04]  /*06a0*/  FMUL R10, R27, R10 ;  /* 0x0000000a1b0a7220 */ /* 0x008fc80000400000 */
[----:B----4-:R-:W-:-:S05]  /*06b0*/  FFMA R21, R21, R8, R10 ;  /* 0x0000000815157223 */ /* 0x010fca000000000a */
[----:B------:R2:W-:Y:S01]  /*06c0*/  STG.E desc[UR6][R22.64+0x4], R21 ;  /* 0x0000041516007986 */ /* 0x0005e2000c101906 */
[----:B------:R-:W-:Y:S05]  /*06d0*/  @P0 BRA `(.L_x_92) ;  /* 0xfffffff800f80947 */ /* 0x000fea000383ffff */
.L_x_91:
[----:B------:R-:W-:Y:S05]  /*06e0*/  @!P1 BRA `(.L_x_90) ;  /* 0x0000000000649947 */ /* 0x000fea0003800000 */
[----:B------:R-:W0:Y:S01]  /*06f0*/  LDC.64 R6, c[0x0][0x3a0] ;  /* 0x0000e800ff067b82 */ /* 0x000e220000000a00 */
[----:B-1----:R-:W-:Y:S01]  /*0700*/  IMAD R2, R0, R5, R2 ;  /* 0x0000000500027224 */ /* 0x002fe200078e0202 */
[----:B------:R-:W-:-:S03]  /*0710*/  IADD3 R16, PT, PT, -R4, RZ, RZ ;  /* 0x000000ff04107210 */ /* 0x000fc60007ffe1ff */
[C-C-:B------:R-:W-:Y:S02]  /*0720*/  IMAD R17, R3.reuse, UR4, R2.reuse ;  /* 0x0000000403117c24 */ /* 0x140fe4000f8e0202 */
[----:B------:R-:W-:Y:S01]  /*0730*/  IMAD R19, R3, UR8, R2 ;  /* 0x0000000803137c24 */ /* 0x000fe2000f8e0202 */
[----:B------:R-:W1:Y:S08]  /*0740*/  LDC.64 R8, c[0x0][0x380] ;  /* 0x0000e000ff087b82 */ /* 0x000e700000000a00 */
[----:B------:R-:W3:Y:S02]  /*0750*/  LDC.64 R10, c[0x0][0x388] ;  /* 0x0000e200ff0a7b82 */ /* 0x000ee40000000a00 */
.L_x_93:
[----:B-12---:R-:W-:-:S04]  /*0760*/  IMAD.WIDE.U32 R12, R19, 0x8, R8 ;  /* 0x00000008130c7825 */ /* 0x006fc800078e0008 */
[C---:B---3--:R-:W-:Y:S01]  /*0770*/  IMAD.WIDE.U32 R14, R17.reuse, 0x8, R10 ;  /* 0x00000008110e7825 */ /* 0x048fe200078e000a */
[----:B----4-:R-:W2:Y:S04]  /*0780*/  LDG.E.64 R20, desc[UR6][R12.64] ;  /* 0x000000060c147981 */ /* 0x010ea8000c1e1b00 */
[----:B------:R-:W2:Y:S01]  /*0790*/  LDG.E.64 R22, desc[UR6][R14.64] ;  /* 0x000000060e167981 */ /* 0x000ea2000c1e1b00 */
[----:B0-----:R-:W-:-:S04]  /*07a0*/  IMAD.WIDE.U32 R4, R17, 0x8, R6 ;  /* 0x0000000811047825 */ /* 0x001fc800078e0006 */
[----:B--2---:R-:W-:-:S04]  /*07b0*/  FMUL R25, R21, R23 ;  /* 0x0000001715197220 */ /* 0x004fc80000400000 */
[----:B------:R-:W-:-:S05]  /*07c0*/  FFMA R25, R20, R22, -R25 ;  /* 0x0000001614197223 */ /* 0x000fca0000000819 */
[----:B------:R4:W-:Y:S04]  /*07d0*/  STG.E desc[UR6][R4.64], R25 ;  /* 0x0000001904007986 */ /* 0x0009e8000c101906 */
[----:B------:R-:W2:Y:S04]  /*07e0*/  LDG.E R18, desc[UR6][R12.64] ;  /* 0x000000060c127981 */ /* 0x000ea8000c1e1900 */
[----:B------:R-:W3:Y:S01]  /*07f0*/  LDG.E R2, desc[UR6][R14.64] ;  /* 0x000000060e027981 */ /* 0x000ee2000c1e1900 */
[----:B------:R-:W-:Y:S02]  /*0800*/  IADD3 R16, PT, PT, R16, 0x1, RZ ;  /* 0x0000000110107810 */ /* 0x000fe40007ffe0ff */
[----:B------:R-:W-:-:S02]  /*0810*/  IADD3 R17, PT, PT, R0, R17, RZ ;  /* 0x0000001100117210 */ /* 0x000fc40007ffe0ff */
[----:B------:R-:W-:Y:S02]  /*0820*/  ISETP.NE.AND P0, PT, R16, RZ, PT ;  /* 0x000000ff1000720c */ /* 0x000fe40003f05270 */
[----:B------:R-:W-:Y:S01]  /*0830*/  IADD3 R19, PT, PT, R0, R19, RZ ;  /* 0x0000001300137210 */ /* 0x000fe20007ffe0ff */
[----:B--2---:R-:W-:-:S04]  /*0840*/  FMUL R18, R23, R18 ;  /* 0x0000001217127220 */ /* 0x004fc80000400000 */
[----:B---3--:R-:W-:-:S05]  /*0850*/  FFMA R21, R21, R2, R18 ;  /* 0x0000000215157223 */ /* 0x008fca0000000012 */
[----:B------:R4:W-:Y:S01]  /*0860*/  STG.E desc[UR6][R4.64+0x4], R21 ;  /* 0x0000041504007986 */ /* 0x0009e2000c101906 */
[----:B------:R-:W-:Y:S05]  /*0870*/  @P0 BRA `(.L_x_93) ;  /* 0xfffffffc00b80947 */ /* 0x000fea000383ffff */
.L_x_90:
[----:B------:R-:W0:Y:S02]  /*0880*/  S2R R0, SR_TID.X ;  /* 0x0000000000007919 */ /* 0x000e240000002100 */
[----:B0-----:R-:W-:-:S13]  /*0890*/  ISETP.NE.AND P0, PT, R0, RZ, PT ;  /* 0x000000ff0000720c */ /* 0x001fda0003f05270 */
[----:B------:R-:W-:Y:S05]  /*08a0*/  @P0 EXIT ;  /* 0x000000000000094d */ /* 0x000fea0003800000 */
[----:B------:R-:W1:Y:S08]  /*08b0*/  LDC R0, c[0x0][0x398] ;  /* 0x0000e600ff007b82 */ /* 0x000e700000000800 */
[----:B----4-:R-:W0:Y:S08]  /*08c0*/  LDC.64 R4, c[0x0][0x380] ;  /* 0x0000e000ff047b82 */ /* 0x010e300000000a00 */
[----:B------:R-:W3:Y:S01]  /*08d0*/  LDC.64 R6, c[0x0][0x388] ;  /* 0x0000e200ff067b82 */ /* 0x000ee20000000a00 */
[----:B-1----:R-:W-:Y:S01]  /*08e0*/  IADD3 R2, PT, PT, R0, UR5, RZ ;  /* 0x0000000500027c10 */ /* 0x002fe2000fffe0ff */
[----:B------:R-:W-:-:S04]  /*08f0*/  IMAD R9, R3, R0, R3 ;  /* 0x0000000003097224 */ /* 0x000fc800078e0203 */
[----:B------:R-:W-:Y:S02]  /*0900*/  IMAD R11, R2, R3, R3 ;  /* 0x00000003020b7224 */ /* 0x000fe400078e0203 */
[----:B0-----:R-:W-:-:S05]  /*0910*/  IMAD.WIDE R2, R9, 0x8, R4 ;  /* 0x0000000809027825 */ /* 0x001fca00078e0204 */
[----:B------:R-:W4:Y:S01]  /*0920*/  LDG.E.64 R8, desc[UR6][R2.64+-0x8] ;  /* 0xfffff80602087981 */ /* 0x000f22000c1e1b00 */
[C---:B---3--:R-:W-:Y:S02]  /*0930*/  IMAD.WIDE R4, R11.reuse, 0x8, R6 ;  /* 0x000000080b047825 */ /* 0x048fe400078e0206 */
[----:B------:R-:W0:Y:S03]  /*0940*/  LDC.64 R6, c[0x0][0x3a0] ;  /* 0x0000e800ff067b82 */ /* 0x000e260000000a00 */
[----:B--2---:R-:W4:Y:S01]  /*0950*/  LDG.E.64 R12, desc[UR6][R4.64+-0x8] ;  /* 0xfffff806040c7981 */ /* 0x004f22000c1e1b00 */
[----:B0-----:R-:W-:-:S04]  /*0960*/  IMAD.WIDE R6, R11, 0x8, R6 ;  /* 0x000000080b067825 */ /* 0x001fc800078e0206 */
[----:B----4-:R-:W-:-:S04]  /*0970*/  FMUL R15, R9, R13 ;  /* 0x0000000d090f7220 */ /* 0x010fc80000400000 */
[----:B------:R-:W-:-:S05]  /*0980*/  FFMA R15, R8, R12, -R15 ;  /* 0x0000000c080f7223 */ /* 0x000fca000000080f */
[----:B------:R-:W-:Y:S04]  /*0990*/  STG.E desc[UR6][R6.64+-0x8], R15 ;  /* 0xfffff80f06007986 */ /* 0x000fe8000c101906 */
[----:B------:R-:W2:Y:S04]  /*09a0*/  LDG.E R8, desc[UR6][R2.64+-0x8] ;  /* 0xfffff80602087981 */ /* 0x000ea8000c1e1900 */
[----:B------:R-:W3:Y:S01]  /*09b0*/  LDG.E R0, desc[UR6][R4.64+-0x8] ;  /* 0xfffff80604007981 */ /* 0x000ee2000c1e1900 */
[----:B--2---:R-:W-:-:S04]  /*09c0*/  FMUL R8, R13, R8 ;  /* 0x000000080d087220 */ /* 0x004fc80000400000 */
[----:B---3--:R-:W-:-:S05]  /*09d0*/  FFMA R9, R9, R0, R8 ;  /* 0x0000000009097223 */ /* 0x008fca0000000008 */
[----:B------:R-:W-:Y:S01]  /*09e0*/  STG.E desc[UR6][R6.64+-0x4], R9 ;  /* 0xfffffc0906007986 */ /* 0x000fe2000c101906 */
[----:B------:R-:W-:Y:S05]  /*09f0*/  EXIT ;  /* 0x000000000000794d */ /* 0x000fea0003800000 */
.L_x_94:
        /* <DEDUP_REMOVED lines=16> */
.L_x_150:


//--------------------- .text._Z25ElementWiseMultiplicationP6float2S0_iiiiS0_ --------------------------
	.section	.text._Z25ElementWiseMultiplicationP6float2S0_iiiiS0_,"ax",@progbits
	.align	128
        .global         _Z25ElementWiseMultiplicationP6float2S0_iiiiS0_
        .type           _Z25ElementWiseMultiplicationP6float2S0_iiiiS0_,@function
        .size           _Z25ElementWiseMultiplicationP6float2S0_iiiiS0_,(.L_x_151 - _Z25ElementWiseMultiplicationP6float2S0_iiiiS0_)
        .other          _Z25ElementWiseMultiplicationP6float2S0_iiiiS0_,@"STO_CUDA_ENTRY STV_DEFAULT"
_Z25ElementWiseMultiplicationP6float2S0_iiiiS0_:
.text._Z25ElementWiseMultiplicationP6float2S0_iiiiS0_:
[----:B------:R-:W-:Y:S08]  /*0000*/  LDC R1, c[0x0][0x37c] ;  /* 0x0000df00ff017b82 */ /* 0x000ff00000000800 */
[----:B------:R-:W0:Y:S01]  /*0010*/  LDC R0, c[0x0][0x360] ;  /* 0x0000d800ff007b82 */ /* 0x000e220000000800 */
[----:B------:R-:W1:Y:S01]  /*0020*/  LDCU.64 UR4, c[0x0][0x398] ;  /* 0x00007300ff0477ac */ /* 0x000e620008000a00 */
[----:B------:R-:W2:Y:S01]  /*0030*/  S2R R15, SR_TID.X ;  /* 0x00000000000f7919 */ /* 0x000ea20000002100 */
[----:B------:R-:W3:Y:S05]  /*0040*/  LDCU.64 UR8, c[0x0][0x358] ;  /* 0x00006b00ff0877ac */ /* 0x000eea0008000a00 */
[----:B------:R-:W4:Y:S08]  /*0050*/  LDC R8, c[0x0][0x394] ;  /* 0x0000e500ff087b82 */ /* 0x000f300000000800 */
[----:B------:R-:W1:Y:S01]  /*0060*/  S2UR UR7, SR_CTAID.Y ;  /* 0x00000000000779c3 */ /* 0x000e620000002600 */
[----:B0-----:R-:W0:Y:S01]  /*0070*/  I2F.U32.RP R4, R0 ;  /* 0x0000000000047306 */ /* 0x001e220000209000 */
[----:B------:R-:W-:-:S06]  /*0080*/  ISETP.NE.U32.AND P2, PT, R0, RZ, PT ;  /* 0x000000ff0000720c */ /* 0x000fcc0003f45070 */
[----:B------:R-:W2:Y:S01]  /*0090*/  S2UR UR10, SR_CTAID.X ;  /* 0x00000000000a79c3 */ /* 0x000ea20000002500 */
[----:B0-----:R-:W0:Y:S01]  /*00a0*/  MUFU.RCP R4, R4 ;  /* 0x0000000400047308 */ /* 0x001e220000001000 */
[----:B-1----:R-:W-:Y:S01]  /*00b0*/  UIMAD UR4, UR5, UR4, UR7 ;  /* 0x00000004050472a4 */ /* 0x002fe2000f8e0207 */
[----:B0-----:R-:W-:-:S06]  /*00c0*/  IADD3 R2, PT, PT, R4, 0xffffffe, RZ ;  /* 0x0ffffffe04027810 */ /* 0x001fcc0007ffe0ff */
[----:B------:R0:W1:Y:S02]  /*00d0*/  F2I.FTZ.U32.TRUNC.NTZ R3, R2 ;  /* 0x0000000200037305 */ /* 0x000064000021f000 */
[----:B0-----:R-:W-:Y:S01]  /*00e0*/  HFMA2 R2, -RZ, RZ, 0, 0 ;  /* 0x00000000ff027431 */ /* 0x001fe200000001ff */
[----:B-1----:R-:W-:-:S05]  /*00f0*/  IADD3 R5, PT, PT, RZ, -R3, RZ ;  /* 0x80000003ff057210 */ /* 0x002fca0007ffe0ff */
[----:B------:R-:W-:-:S04]  /*0100*/  IMAD R5, R5, R0, RZ ;  /* 0x0000000005057224 */ /* 0x000fc800078e02ff */
[----:B------:R-:W-:-:S06]  /*0110*/  IMAD.HI.U32 R3, R3, R5, R2 ;  /* 0x0000000503037227 */ /* 0x000fcc00078e0002 */
[----:B----4-:R-:W-:-:S05]  /*0120*/  IMAD.HI.U32 R7, R3, R8, RZ ;  /* 0x0000000803077227 */ /* 0x010fca00078e00ff */
        /* <DEDUP_REMOVED lines=9> */
[----:B--23--:R-:W-:Y:S05]  /*01c0*/  @!P0 BRA `(.L_x_95) ;  /* 0x0000000400f88947 */ /* 0x00cfea0003800000 */
[----:B------:R-:W0:Y:S01]  /*01d0*/  LDCU UR5, c[0x0][0x390] ;  /* 0x00007200ff0577ac */ /* 0x000e220008000800 */
[C---:B------:R-:W-:Y:S02]  /*01e0*/  ISETP.GE.U32.AND P0, PT, R7.reuse, 0x4, PT ;  /* 0x000000040700780c */ /* 0x040fe40003f06070 */
[----:B------:R-:W-:Y:S02]  /*01f0*/  LOP3.LUT R2, R7, 0x3, RZ, 0xc0, !PT ;  /* 0x0000000307027812 */ /* 0x000fe400078ec0ff */
[----:B------:R-:W-:Y:S02]  /*0200*/  MOV R3, RZ ;  /* 0x000000ff00037202 */ /* 0x000fe40000000f00 */
[----:B------:R-:W-:Y:S01]  /*0210*/  ISETP.NE.AND P1, PT, R2, RZ, PT ;  /* 0x000000ff0200720c */ /* 0x000fe20003f25270 */
[----:B0-----:R-:W-:-:S06]  /*0220*/  UIMAD UR5, UR7, UR5, UR10 ;  /* 0x00000005070572a4 */ /* 0x001fcc000f8e020a */
[----:B------:R-:W-:Y:S06]  /*0230*/  @!P0 BRA `(.L_x_96) ;  /* 0x0000000400548947 */ /* 0x000fec0003800000 */
[----:B------:R-:W-:Y:S01]  /*0240*/  IADD3 R4, PT, PT, R15, R0, RZ ;  /* 0x000000000f047210 */ /* 0x000fe20007ffe0ff */
[C-C-:B------:R-:W-:Y:S01]  /*0250*/  IMAD R11, R8.reuse, UR5, R15.reuse ;  /* 0x00000005080b7c24 */ /* 0x140fe2000f8e020f */
[----:B------:R-:W-:Y:S01]  /*0260*/  LOP3.LUT R3, R7, 0x7ffffffc, RZ, 0xc0, !PT ;  /* 0x7ffffffc07037812 */ /* 0x000fe200078ec0ff */
[C-C-:B------:R-:W-:Y:S02]  /*0270*/  IMAD R13, R8.reuse, UR10, R15.reuse ;  /* 0x0000000a080d7c24 */ /* 0x140fe4000f8e020f */
[----:B------:R-:W-:Y:S01]  /*0280*/  IMAD R15, R8, UR4, R15 ;  /* 0x00000004080f7c24 */ /* 0x000fe2000f8e020f */
[----:B------:R-:W-:Y:S01]  /*0290*/  LEA R7, R0, R11, 0x1 ;  /* 0x0000000b00077211 */ /* 0x000fe200078e08ff */
[C-C-:B------:R-:W-:Y:S01]  /*02a0*/  IMAD R5, R8.reuse, UR5, R4.reuse ;  /* 0x0000000508057c24 */ /* 0x140fe2000f8e0204 */
[----:B------:R-:W-:Y:S01]  /*02b0*/  IADD3 R24, PT, PT, -R3, RZ, RZ ;  /* 0x000000ff03187210 */ /* 0x000fe20007ffe1ff */
[--C-:B------:R-:W-:Y:S01]  /*02c0*/  IMAD R6, R8, UR10, R4.reuse ;  /* 0x0000000a08067c24 */ /* 0x100fe2000f8e0204 */
[----:B------:R-:W-:Y:S01]  /*02d0*/  LEA R9, R0, R15, 0x1 ;  /* 0x0000000f00097211 */ /* 0x000fe200078e08ff */
[----:B------:R-:W-:Y:S01]  /*02e0*/  IMAD R4, R8, UR4, R4 ;  /* 0x0000000408047c24 */ /* 0x000fe2000f8e0204 */
[C---:B------:R-:W-:Y:S01]  /*02f0*/  LEA R8, R0.reuse, R13, 0x1 ;  /* 0x0000000d00087211 */ /* 0x040fe200078e08ff */
[----:B------:R-:W-:-:S02]  /*0300*/  IMAD R10, R0, 0x3, R11 ;  /* 0x00000003000a7824 */ /* 0x000fc400078e020b */
[C---:B------:R-:W-:Y:S02]  /*0310*/  IMAD R12, R0.reuse, 0x3, R13 ;  /* 0x00000003000c7824 */ /* 0x040fe400078e020d */
[----:B------:R-:W-:-:S07]  /*0320*/  IMAD R14, R0, 0x3, R15 ;  /* 0x00000003000e7824 */ /* 0x000fce00078e020f */
.L_x_97:
[----:B0-----:R-:W0:Y:S08]  /*0330*/  LDC.64 R26, c[0x0][0x380] ;  /* 0x0000e000ff1a7b82 */ /* 0x001e300000000a00 */
[----:B------:R-:W1:Y:S08]  /*0340*/  LDC.64 R18, c[0x0][0x388] ;  /* 0x0000e200ff127b82 */ /* 0x000e700000000a00 */
        /* <DEDUP_REMOVED lines=38> */
[----:B--2---:R-:W-:-:S04]  /*05b0*/  FMUL R22, R23, R22 ;  /* 0x0000001617167220 */ /* 0x004fc80000400000 */
[----:B---3--:R-:W-:Y:S01]  /*05c0*/  FFMA R37, R21, R20, R22 ;  /* 0x0000001415257223 */ /* 0x008fe20000000016 */
[----:B------:R-:W-:-:S04]  /*05d0*/  IMAD.WIDE.U32 R22, R12, 0x8, R18 ;  /* 0x000000080c167825 */ /* 0x000fc800078e0012 */
[----:B------:R0:W-:Y:S04]  /*05e0*/  STG.E desc[UR8][R28.64+0x4], R37 ;  /* 0x000004251c007986 */ /* 0x0001e8000c101908 */
[----:B------:R-:W2:Y:S04]  /*05f0*/  LDG.E.64 R18, desc[UR8][R26.64] ;  /* 0x000000081a127981 */ /* 0x000ea8000c1e1b00 */
[----:B------:R-:W2:Y:S01]  /*0600*/  LDG.E.64 R20, desc[UR8][R22.64] ;  /* 0x0000000816147981 */ /* 0x000ea2000c1e1b00 */
[----:B------:R-:W-:-:S04]  /*0610*/  IMAD.WIDE.U32 R16, R10, 0x8, R16 ;  /* 0x000000080a107825 */ /* 0x000fc800078e0010 */
[----:B--2---:R-:W-:-:S04]  /*0620*/  FMUL R25, R19, R21 ;  /* 0x0000001513197220 */ /* 0x004fc80000400000 */
[----:B------:R-:W-:-:S05]  /*0630*/  FFMA R25, R18, R20, -R25 ;  /* 0x0000001412197223 */ /* 0x000fca0000000819 */
[----:B------:R0:W-:Y:S04]  /*0640*/  STG.E desc[UR8][R16.64], R25 ;  /* 0x0000001910007986 */ /* 0x0001e8000c101908 */
[----:B------:R-:W2:Y:S04]  /*0650*/  LDG.E R20, desc[UR8][R26.64] ;  /* 0x000000081a147981 */ /* 0x000ea8000c1e1900 */
[----:B------:R-:W3:Y:S01]  /*0660*/  LDG.E R18, desc[UR8][R22.64] ;  /* 0x0000000816127981 */ /* 0x000ee2000c1e1900 */
        /* <DEDUP_REMOVED lines=9> */
[C---:B------:R-:W-:Y:S02]  /*0700*/  LEA R13, R0.reuse, R13, 0x2 ;  /* 0x0000000d000d7211 */ /* 0x040fe400078e10ff */
[C---:B------:R-:W-:Y:S02]  /*0710*/  LEA R5, R0.reuse, R5, 0x2 ;  /* 0x0000000500057211 */ /* 0x040fe400078e10ff */
[C---:B------:R-:W-:Y:S02]  /*0720*/  LEA R7, R0.reuse, R7, 0x2 ;  /* 0x0000000700077211 */ /* 0x040fe400078e10ff */
[----:B------:R-:W-:-:S02]  /*0730*/  LEA R10, R0, R10, 0x2 ;  /* 0x0000000a000a7211 */ /* 0x000fc400078e10ff */
[----:B------:R-:W-:Y:S01]  /*0740*/  LEA R11, R0, R11, 0x2 ;  /* 0x0000000b000b7211 */ /* 0x000fe200078e10ff */
[----:B--2---:R-:W-:-:S04]  /*0750*/  FMUL R20, R21, R20 ;  /* 0x0000001415147220 */ /* 0x004fc80000400000 */
[----:B---3--:R-:W-:-:S05]  /*0760*/  FFMA R19, R19, R18, R20 ;  /* 0x0000001213137223 */ /* 0x008fca0000000014 */
[----:B------:R0:W-:Y:S01]  /*0770*/  STG.E desc[UR8][R16.64+0x4], R19 ;  /* 0x0000041310007986 */ /* 0x0001e2000c101908 */
[----:B------:R-:W-:Y:S05]  /*0780*/  @P0 BRA `(.L_x_97) ;  /* 0xfffffff800e80947 */ /* 0x000fea000383ffff */
.L_x_96:
[----:B------:R-:W-:Y:S05]  /*0790*/  @!P1 BRA `(.L_x_95) ;  /* 0x0000000000849947 */ /* 0x000fea0003800000 */
[----:B------:R-:W1:Y:S01]  /*07a0*/  S2R R10, SR_TID.X ;  /* 0x00000000000a7919 */ /* 0x000e620000002100 */
[----:B------:R-:W2:Y:S01]  /*07b0*/  LDCU UR6, c[0x0][0x390] ;  /* 0x00007200ff0677ac */ /* 0x000ea20008000800 */
[----:B------:R-:W3:Y:S01]  /*07c0*/  LDC R12, c[0x0][0x394] ;  /* 0x0000e500ff0c7b82 */ /* 0x000ee20000000800 */
[----:B------:R-:W-:Y:S01]  /*07d0*/  IADD3 R14, PT, PT, -R2, RZ, RZ ;  /* 0x000000ff020e7210 */ /* 0x000fe20007ffe1ff */
[----:B------:R-:W4:Y:S06]  /*07e0*/  LDCU.64 UR4, c[0x0][0x398] ;  /* 0x00007300ff0477ac */ /* 0x000f2c0008000a00 */
[----:B------:R-:W0:Y:S08]  /*07f0*/  LDC.64 R4, c[0x0][0x3a0] ;  /* 0x0000e800ff047b82 */ /* 0x000e300000000a00 */
[----:B------:R-:W0:Y:S01]  /*0800*/  LDC.64 R6, c[0x0][0x380] ;  /* 0x0000e000ff067b82 */ /* 0x000e220000000a00 */
[----:B--2---:R-:W-:-:S02]  /*0810*/  UIMAD UR6, UR7, UR6, UR10 ;  /* 0x00000006070672a4 */ /* 0x004fc4000f8e020a */
[----:B----4-:R-:W-:-:S05]  /*0820*/  UIMAD UR4, UR5, UR4, UR7 ;  /* 0x00000004050472a4 */ /* 0x010fca000f8e0207 */
[----:B------:R-:W2:Y:S01]  /*0830*/  LDC.64 R8, c[0x0][0x388] ;  /* 0x0000e200ff087b82 */ /* 0x000ea20000000a00 */
[----:B-1----:R-:W-:-:S04]  /*0840*/  IMAD R3, R0, R3, R10 ;  /* 0x0000000300037224 */ /* 0x002fc800078e020a */
[C-C-:B---3--:R-:W-:Y:S02]  /*0850*/  IMAD R15, R12.reuse, UR6, R3.reuse ;  /* 0x000000060c0f7c24 */ /* 0x148fe4000f8e0203 */
[C-C-:B0-----:R-:W-:Y:S02]  /*0860*/  IMAD R17, R12.reuse, UR10, R3.reuse ;  /* 0x0000000a0c117c24 */ /* 0x141fe4000f8e0203 */
[----:B------:R-:W-:-:S07]  /*0870*/  IMAD R19, R12, UR4, R3 ;  /* 0x000000040c137c24 */ /* 0x000fce000f8e0203 */
.L_x_98:
[----:B------:R-:W-:-:S04]  /*0880*/  IMAD.WIDE.U32 R10, R19, 0x8, R6 ;  /* 0x00000008130a7825 */ /* 0x000fc800078e0006 */
[----:B--2---:R-:W-:Y:S01]  /*0890*/  IMAD.WIDE.U32 R12, R17, 0x8, R8 ;  /* 0x00000008110c7825 */ /* 0x004fe200078e0008 */
[----:B-1----:R-:W2:Y:S04]  /*08a0*/  LDG.E.64 R20, desc[UR8][R10.64] ;  /* 0x000000080a147981 */ /* 0x002ea8000c1e1b00 */
[----:B------:R-:W2:Y:S01]  /*08b0*/  LDG.E.64 R22, desc[UR8][R12.64] ;  /* 0x000000080c167981 */ /* 0x000ea2000c1e1b00 */
[----:B------:R-:W-:-:S04]  /*08c0*/  IMAD.WIDE.U32 R2, R15, 0x8, R4 ;  /* 0x000000080f027825 */ /* 0x000fc800078e0004 */
        /* <DEDUP_REMOVED lines=8> */
[C---:B------:R-:W-:Y:S02]  /*0950*/  IADD3 R17, PT, PT, R0.reuse, R17, RZ ;  /* 0x0000001100117210 */ /* 0x040fe40007ffe0ff */
[----:B------:R-:W-:Y:S01]  /*0960*/  IADD3 R19, PT, PT, R0, R19, RZ ;  /* 0x0000001300137210 */ /* 0x000fe20007ffe0ff */
[----:B--2---:R-:W-:-:S04]  /*0970*/  FMUL R18, R23, R18 ;  /* 0x0000001217127220 */ /* 0x004fc80000400000 */
[----:B---3--:R-:W-:-:S05]  /*0980*/  FFMA R21, R21, R16, R18 ;  /* 0x0000001015157223 */ /* 0x008fca0000000012 */
[----:B------:R1:W-:Y:S01]  /*0990*/  STG.E desc[UR8][R2.64+0x4], R21 ;  /* 0x0000041502007986 */ /* 0x0003e2000c101908 */
[----:B------:R-:W-:Y:S05]  /*09a0*/  @P0 BRA `(.L_x_98) ;  /* 0xfffffffc00b40947 */ /* 0x000fea000383ffff */
.L_x_95:
[----:B------:R-:W2:Y:S02]  /*09b0*/  S2R R0, SR_TID.X ;  /* 0x0000000000007919 */ /* 0x000ea40000002100 */
[----:B--2---:R-:W-:-:S13]  /*09c0*/  ISETP.NE.AND P0, PT, R0, RZ, PT ;  /* 0x000000ff0000720c */ /* 0x004fda0003f05270 */
[----:B------:R-:W-:Y:S05]  /*09d0*/  @P0 EXIT ;  /* 0x000000000000094d */ /* 0x000fea0003800000 */
[----:B------:R-:W2:Y:S01]  /*09e0*/  LDC R0, c[0x0][0x394] ;  /* 0x0000e500ff007b82 */ /* 0x000ea20000000800 */
[----:B------:R-:W3:Y:S07]  /*09f0*/  LDCU.64 UR4, c[0x0][0x398] ;  /* 0x00007300ff0477ac */ /* 0x000eee0008000a00 */
[----:B------:R-:W4:Y:S08]  /*0a00*/  LDC.64 R4, c[0x0][0x388] ;  /* 0x0000e200ff047b82 */ /* 0x000f300000000a00 */
[----:B-1----:R-:W1:Y:S01]  /*0a10*/  LDC.64 R2, c[0x0][0x380] ;  /* 0x0000e000ff027b82 */ /* 0x002e620000000a00 */
[----:B---3--:R-:W-:Y:S01]  /*0a20*/  UIMAD UR4, UR5, UR4, UR7 ;  /* 0x00000004050472a4 */ /* 0x008fe2000f8e0207 */
[----:B--2---:R-:W-:-:S05]  /*0a30*/  IMAD R9, R0, UR10, R0 ;  /* 0x0000000a00097c24 */ /* 0x004fca000f8e0200 */
[----:B------:R-:W-:-:S05]  /*0a40*/  IMAD R7, R0, UR4, R0 ;  /* 0x0000000400077c24 */ /* 0x000fca000f8e0200 */
[----:B------:R-:W2:Y:S01]  /*0a50*/  LDCU UR4, c[0x0][0x390] ;  /* 0x00007200ff0477ac */ /* 0x000ea20008000800 */
[----:B----4-:R-:W-:-:S05]  /*0a60*/  IMAD.WIDE R4, R9, 0x8, R4 ;  /* 0x0000000809047825 */ /* 0x010fca00078e0204 */
[----:B------:R-:W3:Y:S01]  /*0a70*/  LDG.E.64 R10, desc[UR8][R4.64+-0x8] ;  /* 0xfffff808040a7981 */ /* 0x000ee2000c1e1b00 */
[----:B-1----:R-:W-:Y:S02]  /*0a80*/  IMAD.WIDE R2, R7, 0x8, R2 ;  /* 0x0000000807027825 */ /* 0x002fe400078e0202 */
[----:B------:R-:W1:Y:S03]  /*0a90*/  LDC.64 R6, c[0x0][0x3a0] ;  /* 0x0000e800ff067b82 */ /* 0x000e660000000a00 */
[----:B------:R-:W3:Y:S01]  /*0aa0*/  LDG.E.64 R8, desc[UR8][R2.64+-0x8] ;  /* 0xfffff80802087981 */ /* 0x000ee2000c1e1b00 */
[----:B--2---:R-:W-:-:S06]  /*0ab0*/  UIMAD UR4, UR7, UR4, UR10 ;  /* 0x00000004070472a4 */ /* 0x004fcc000f8e020a */
[----:B------:R-:W-:-:S05]  /*0ac0*/  IMAD R0, R0, UR4, R0 ;  /* 0x0000000400007c24 */ /* 0x000fca000f8e0200 */
[----:B------:R-:W-:-:S05]  /*0ad0*/  IADD3 R15, PT, PT, R0, -0x1, RZ ;  /* 0xffffffff000f7810 */ /* 0x000fca0007ffe0ff */
[----:B-1----:R-:W-:-:S04]  /*0ae0*/  IMAD.WIDE.U32 R6, R15, 0x8, R6 ;  /* 0x000000080f067825 */ /* 0x002fc800078e0006 */
[----:B---3--:R-:W-:-:S04]  /*0af0*/  FMUL R13, R9, R11 ;  /* 0x0000000b090d7220 */ /* 0x008fc80000400000 */
        /* <DEDUP_REMOVED lines=8> */
.L_x_99:
        /* <DEDUP_REMOVED lines=16> */
.L_x_151:


//--------------------- .text._Z9FE_LinearPfiiiiS_iifS_PiS_S0_ --------------------------
	.section	.text._Z9FE_LinearPfiiiiS_iifS_PiS_S0_,"ax",@progbits
	.align	128
        .global         _Z9FE_LinearPfiiiiS_iifS_PiS_S0_
        .type           _Z9FE_LinearPfiiiiS_iifS_PiS_S0_,@function
        .size           _Z9FE_LinearPfiiiiS_iifS_PiS_S0_,(.L_x_146 - _Z9FE_LinearPfiiiiS_iifS_PiS_S0_)
        .other          _Z9FE_LinearPfiiiiS_iifS_PiS_S0_,@"STO_CUDA_ENTRY STV_DEFAULT"
_Z9FE_LinearPfiiiiS_iifS_PiS_S0_:
.text._Z9FE_LinearPfiiiiS_iifS_PiS_S0_:
        /* <DEDUP_REMOVED lines=9> */
[----:B------:R-:W1:Y:S01]  /*0090*/  LDCU.64 UR10, c[0x0][0x358] ;  /* 0x00006b00ff0a77ac */ /* 0x000e620008000a00 */
        /* <DEDUP_REMOVED lines=8> */
[----:B------:R-:W-:Y:S01]  /*0120*/  ULEA UR4, UR7, UR4, 0x18 ;  /* 0x0000000407047291 */ /* 0x000fe2000f8ec0ff */
[----:B------:R-:W2:Y:S01]  /*0130*/  S2UR UR7, SR_CTAID.X ;  /* 0x00000000000779c3 */ /* 0x000ea20000002500 */
[----:B------:R-:W-:-:S02]  /*0140*/  LEA R12, R10, UR5, 0x2 ;  /* 0x000000050a0c7c11 */ /* 0x000fc4000f8e10ff */
[C---:B------:R-:W-:Y:S01]  /*0150*/  LEA R13, R10.reuse, UR6, 0x2 ;  /* 0x000000060a0d7c11 */ /* 0x040fe2000f8e10ff */
[----:B------:R4:W-:Y:S01]  /*0160*/  STS [R11], RZ ;  /* 0x000000ff0b007388 */ /* 0x0009e20000000800 */
[----:B------:R-:W-:Y:S01]  /*0170*/  LEA R14, R10, UR4, 0x2 ;  /* 0x000000040a0e7c11 */ /* 0x000fe2000f8e10ff */
[----:B0-----:R-:W-:Y:S02]  /*0180*/  VIADD R2, R4, 0xffffffe ;  /* 0x0ffffffe04027836 */ /* 0x001fe40000000000 */
[----:B------:R4:W-:Y:S02]  /*0190*/  STS [R12], RZ ;  /* 0x000000ff0c007388 */ /* 0x0009e40000000800 */
[----:B------:R0:W5:Y:S02]  /*01a0*/  F2I.FTZ.U32.TRUNC.NTZ R3, R2 ;  /* 0x0000000200037305 */ /* 0x000164000021f000 */
[----:B------:R4:W-:Y:S04]  /*01b0*/  STS [R13], RZ ;  /* 0x000000ff0d007388 */ /* 0x0009e80000000800 */
[----:B------:R4:W-:Y:S01]  /*01c0*/  STS [R14], RZ ;  /* 0x000000ff0e007388 */ /* 0x0009e20000000800 */
[----:B0-----:R-:W-:Y:S01]  /*01d0*/  IMAD.MOV.U32 R2, RZ, RZ, RZ ;  /* 0x000000ffff027224 */ /* 0x001fe200078e00ff */
[----:B--2---:R-:W-:Y:S01]  /*01e0*/  UISETP.NE.AND UP0, UPT, UR7, URZ, UPT ;  /* 0x000000ff0700728c */ /* 0x004fe2000bf05270 */
[----:B-----5:R-:W-:-:S04]  /*01f0*/  IMAD.MOV R5, RZ, RZ, -R3 ;  /* 0x000000ffff057224 */ /* 0x020fc800078e0a03 */
[----:B------:R-:W-:-:S04]  /*0200*/  IMAD R5, R5, UR9, RZ ;  /* 0x0000000905057c24 */ /* 0x000fc8000f8e02ff */
[----:B------:R-:W-:Y:S02]  /*0210*/  IMAD.HI.U32 R0, R3, R5, R2 ;  /* 0x0000000503007227 */ /* 0x000fe400078e0002 */
[----:B------:R-:W0:Y:S04]  /*0220*/  LDC R5, c[0x0][0x3a4] ;  /* 0x0000e900ff057b82 */ /* 0x000e280000000800 */
[----:B-1----:R-:W-:-:S05]  /*0230*/  IMAD.HI.U32 R0, R0, R7, RZ ;  /* 0x0000000700007227 */ /* 0x002fca00078e00ff */
[----:B------:R-:W-:-:S05]  /*0240*/  IADD3 R4, PT, PT, -R0, RZ, RZ ;  /* 0x000000ff00047210 */ /* 0x000fca0007ffe1ff */
[----:B------:R-:W-:Y:S01]  /*0250*/  IMAD R2, R4, UR9, R7 ;  /* 0x0000000904027c24 */ /* 0x000fe2000f8e0207 */
[----:B---3--:R-:W-:-:S04]  /*0260*/  MOV R4, UR12 ;  /* 0x0000000c00047c02 */ /* 0x008fc80008000f00 */
[----:B------:R-:W-:-:S13]  /*0270*/  ISETP.GE.U32.AND P0, PT, R2, UR9, PT ;  /* 0x0000000902007c0c */ /* 0x000fda000bf06070 */
[----:B------:R-:W-:Y:S02]  /*0280*/  @P0 VIADD R2, R2, -UR9 ;  /* 0x8000000902020c36 */ /* 0x000fe40008000000 */
[----:B------:R-:W-:-:S03]  /*0290*/  @P0 VIADD R0, R0, 0x1 ;  /* 0x0000000100000836 */ /* 0x000fc60000000000 */
[----:B------:R-:W-:-:S13]  /*02a0*/  ISETP.GE.U32.AND P1, PT, R2, UR9, PT ;  /* 0x0000000902007c0c */ /* 0x000fda000bf26070 */
[----:B------:R-:W-:Y:S01]  /*02b0*/  @P1 VIADD R0, R0, 0x1 ;  /* 0x0000000100001836 */ /* 0x000fe20000000000 */
[----:B------:R-:W-:-:S04]  /*02c0*/  @!P2 LOP3.LUT R0, RZ, UR9, RZ, 0x33, !PT ;  /* 0x00000009ff00ac12 */ /* 0x000fc8000f8e33ff */
[----:B------:R-:W-:Y:S01]  /*02d0*/  ISETP.GE.AND P2, PT, R0, 0x1, PT ;  /* 0x000000010000780c */ /* 0x000fe20003f46270 */
[----:B0---4-:R-:W-:-:S12]  /*02e0*/  BRA.U !UP0, `(.L_x_100) ;  /* 0x00000001082c7547 */ /* 0x011fd8000b800000 */
[----:B------:R-:W0:Y:S01]  /*02f0*/  LDC R6, c[0x0][0x38c] ;  /* 0x0000e300ff067b82 */ /* 0x000e220000000800 */
[----:B------:R-:W-:-:S07]  /*0300*/  IMAD.U32 R2, RZ, RZ, UR7 ;  /* 0x00000007ff027e24 */ /* 0x000fce000f8e00ff */
.L_x_101:
[----:B0-----:R-:W-:Y:S01]  /*0310*/  IADD3 R3, PT, PT, R2, -R6, R5 ;  /* 0x8000000602037210 */ /* 0x001fe20007ffe005 */
[----:B------:R-:W-:-:S03]  /*0320*/  VIADD R7, R4, 0x1 ;  /* 0x0000000104077836 */ /* 0x000fc60000000000 */
[C---:B------:R-:W-:Y:S02]  /*0330*/  ISETP.GT.AND P0, PT, R3.reuse, -0x1, PT ;  /* 0xffffffff0300780c */ /* 0x040fe40003f04270 */
[----:B------:R-:W-:Y:S02]  /*0340*/  ISETP.GT.AND P1, PT, R3, RZ, PT ;  /* 0x000000ff0300720c */ /* 0x000fe40003f24270 */
[----:B------:R-:W-:-:S09]  /*0350*/  SEL R4, R7, R4, P0 ;  /* 0x0000000407047207 */ /* 0x000fd20000000000 */
[----:B------:R-:W-:Y:S02]  /*0360*/  @!P0 IMAD.IADD R7, R2, 0x1, R5 ;  /* 0x0000000102078824 */ /* 0x000fe400078e0205 */
[----:B------:R-:W-:-:S03]  /*0370*/  IMAD.MOV.U32 R2, RZ, RZ, R3 ;  /* 0x000000ffff027224 */ /* 0x000fc600078e0003 */
[----:B------:R-:W-:Y:S01]  /*0380*/  MOV R5, R7 ;  /* 0x0000000700057202 */ /* 0x000fe20000000f00 */
[----:B------:R-:W-:Y:S06]  /*0390*/  @P1 BRA `(.L_x_101) ;  /* 0xfffffffc00dc1947 */ /* 0x000fec000383ffff */
.L_x_100:
[----:B------:R-:W-:Y:S01]  /*03a0*/  IMAD.U32 R15, RZ, RZ, UR9 ;  /* 0x00000009ff0f7e24 */ /* 0x000fe2000f8e00ff */
[----:B------:R-:W-:Y:S06]  /*03b0*/  @!P2 BRA `(.L_x_102) ;  /* 0x000000080024a947 */ /* 0x000fec0003800000 */
[C---:B------:R-:W-:Y:S01]  /*03c0*/  IMAD.SHL.U32 R2, R0.reuse, 0x2, RZ ;  /* 0x0000000200027824 */ /* 0x040fe200078e00ff */
[----:B------:R-:W-:-:S04]  /*03d0*/  IADD3 R16, PT, PT, -R0, RZ, RZ ;  /* 0x000000ff00107210 */ /* 0x000fc80007ffe1ff */
[----:B------:R-:W-:-:S13]  /*03e0*/  LOP3.LUT P0, R9, R2, 0x2, RZ, 0xc0, !PT ;  /* 0x0000000202097812 */ /* 0x000fda000780c0ff */
[----:B------:R-:W-:Y:S05]  /*03f0*/  @!P0 BRA `(.L_x_103) ;  /* 0x00000000008c8947 */ /* 0x000fea0003800000 */
[----:B------:R-:W0:Y:S01]  /*0400*/  LDC.64 R6, c[0x0][0x390] ;  /* 0x0000e400ff067b82 */ /* 0x000e220000000a00 */
[----:B------:R-:W-:Y:S01]  /*0410*/  IMAD.SHL.U32 R8, R0, 0x2, RZ ;  /* 0x0000000200087824 */ /* 0x000fe200078e00ff */
[----:B------:R-:W-:Y:S01]  /*0420*/  IADD3 R17, PT, PT, -R15, RZ, RZ ;  /* 0x000000ff0f117210 */ /* 0x000fe20007ffe1ff */
[----:B------:R-:W-:-:S05]  /*0430*/  IMAD.IADD R18, R9, 0x1, -R0 ;  /* 0x0000000109127824 */ /* 0x000fca00078e0a00 */
[----:B------:R-:W1:Y:S01]  /*0440*/  LDC.64 R2, c[0x0][0x380] ;  /* 0x0000e000ff027b82 */ /* 0x000e620000000a00 */
[----:B0-----:R-:W-:-:S04]  /*0450*/  IMAD.IADD R7, R10, 0x1, R7 ;  /* 0x000000010a077824 */ /* 0x001fc800078e0207 */
[----:B------:R-:W-:Y:S01]  /*0460*/  IMAD R7, R6, UR7, R7 ;  /* 0x0000000706077c24 */ /* 0x000fe2000f8e0207 */
[----:B------:R-:W-:Y:S01]  /*0470*/  LOP3.LUT R6, R8, 0x2, RZ, 0xe2, !PT ;  /* 0x0000000208067812 */ /* 0x000fe200078ee2ff */
[CC--:B------:R-:W-:Y:S02]  /*0480*/  IMAD R8, R0.reuse, R17.reuse, R10 ;  /* 0x0000001100087224 */ /* 0x0c0fe400078e020a */
[----:B------:R-:W-:Y:S02]  /*0490*/  IMAD R9, R0, R17, R7 ;  /* 0x0000001100097224 */ /* 0x000fe400078e0207 */
[----:B-1----:R-:W-:-:S07]  /*04a0*/  IMAD.MOV R16, RZ, RZ, -R6 ;  /* 0x000000ffff107224 */ /* 0x002fce00078e0a06 */
.L_x_107:
        /* <DEDUP_REMOVED lines=15> */
.L_x_105:
[----:B------:R-:W-:Y:S01]  /*05a0*/  VIADD R7, R8, 0x1 ;  /* 0x0000000108077836 */ /* 0x000fe20000000000 */
[----:B------:R0:W-:Y:S04]  /*05b0*/  STS [R11], R20 ;  /* 0x000000140b007388 */ /* 0x0001e80000000800 */
[----:B------:R0:W-:Y:S02]  /*05c0*/  STS [R12], R7 ;  /* 0x000000070c007388 */ /* 0x0001e40000000800 */
.L_x_106:
[----:B------:R-:W-:Y:S05]  /*05d0*/  BSYNC.RECONVERGENT B0 ;  /* 0x0000000000007941 */ /* 0x000fea0003800200 */
.L_x_104:
[----:B------:R-:W-:Y:S01]  /*05e0*/  BAR.SYNC.DEFER_BLOCKING 0x0 ;  /* 0x0000000000007b1d */ /* 0x000fe20000010000 */
[C---:B------:R-:W-:Y:S01]  /*05f0*/  IADD3 R8, PT, PT, R15.reuse, R8, RZ ;  /* 0x000000080f087210 */ /* 0x040fe20007ffe0ff */
[----:B------:R-:W-:-:S04]  /*0600*/  IMAD.IADD R9, R15, 0x1, R9 ;  /* 0x000000010f097824 */ /* 0x000fc800078e0209 */
[----:B------:R-:W-:Y:S05]  /*0610*/  @P1 BRA `(.L_x_107) ;  /* 0xfffffffc00a41947 */ /* 0x000fea000383ffff */
[----:B------:R-:W-:-:S07]  /*0620*/  IMAD.MOV.U32 R16, RZ, RZ, R18 ;  /* 0x000000ffff107224 */ /* 0x000fce00078e0012 */
.L_x_103:
[----:B------:R-:W-:-:S13]  /*0630*/  ISETP.NE.AND P0, PT, R0, 0x1, PT ;  /* 0x000000010000780c */ /* 0x000fda0003f05270 */
[----:B------:R-:W-:Y:S05]  /*0640*/  @!P0 BRA `(.L_x_102) ;  /* 0x0000000400808947 */ /* 0x000fea0003800000 */
[----:B01----:R-:W0:Y:S01]  /*0650*/  LDC.64 R6, c[0x0][0x390] ;  /* 0x0000e400ff067b82 */ /* 0x003e220000000a00 */
[----:B------:R-:W-:Y:S02]  /*0660*/  IMAD R17, R15, R16, R15 ;  /* 0x000000100f117224 */ /* 0x000fe400078e020f */
[C---:B------:R-:W-:Y:S02]  /*0670*/  VIADD R8, R16.reuse, 0x2 ;  /* 0x0000000210087836 */ /* 0x040fe40000000000 */
[----:B------:R-:W-:Y:S01]  /*0680*/  VIADD R26, R16, 0x3 ;  /* 0x00000003101a7836 */ /* 0x000fe20000000000 */
[----:B------:R-:W-:Y:S01]  /*0690*/  IADD3 R22, PT, PT, R17, R10, RZ ;  /* 0x0000000a11167210 */ /* 0x000fe20007ffe0ff */
[C-C-:B------:R-:W-:Y:S01]  /*06a0*/  IMAD R24, R15.reuse, R16, R10.reuse ;  /* 0x000000100f187224 */ /* 0x140fe200078e020a */
[----:B------:R-:W1:Y:S01]  /*06b0*/  LDC.64 R2, c[0x0][0x380] ;  /* 0x0000e000ff027b82 */ /* 0x000e620000000a00 */
[C-C-:B------:R-:W-:Y:S02]  /*06c0*/  IMAD R20, R15.reuse, R8, R10.reuse ;  /* 0x000000080f147224 */ /* 0x140fe400078e020a */
[----:B------:R-:W-:Y:S01]  /*06d0*/  IMAD R18, R15, R26, R10 ;  /* 0x0000001a0f127224 */ /* 0x000fe200078e020a */
[----:B0-----:R-:W-:-:S05]  /*06e0*/  IADD3 R7, PT, PT, R10, R7, RZ ;  /* 0x000000070a077210 */ /* 0x001fca0007ffe0ff */
[----:B------:R-:W-:-:S04]  /*06f0*/  IMAD R6, R6, UR7, R7 ;  /* 0x0000000706067c24 */ /* 0x000fc8000f8e0207 */
[----:B------:R-:W-:Y:S02]  /*0700*/  IMAD.IADD R17, R6, 0x1, R17 ;  /* 0x0000000106117824 */ /* 0x000fe400078e0211 */
[C-C-:B------:R-:W-:Y:S02]  /*0710*/  IMAD R19, R15.reuse, R8, R6.reuse ;  /* 0x000000080f137224 */ /* 0x140fe400078e0206 */
[C-C-:B------:R-:W-:Y:S02]  /*0720*/  IMAD R21, R15.reuse, R26, R6.reuse ;  /* 0x0000001a0f157224 */ /* 0x140fe400078e0206 */
[----:B-1----:R-:W-:-:S07]  /*0730*/  IMAD R23, R15, R16, R6 ;  /* 0x000000100f177224 */ /* 0x002fce00078e0206 */
.L_x_119:
[--C-:B01----:R-:W-:Y:S01]  /*0740*/  IMAD.WIDE.U32 R8, R23, 0x4, R2.reuse ;  /* 0x0000000417087825 */ /* 0x103fe200078e0002 */
        /* <DEDUP_REMOVED lines=11> */
[----:B0-----:R-:W-:Y:S01]  /*0800*/  @!P0 IADD3 R25, PT, PT, R24, 0x1, RZ ;  /* 0x0000000118198810 */ /* 0x001fe20007ffe0ff */
[----:B------:R1:W-:Y:S04]  /*0810*/  @!P0 STS [R13], R9 ;  /* 0x000000090d008388 */ /* 0x0003e80000000800 */
[----:B------:R1:W-:Y:S02]  /*0820*/  @!P0 STS [R14], R25 ;  /* 0x000000190e008388 */ /* 0x0003e40000000800 */
.L_x_109:
[----:B------:R-:W-:Y:S05]  /*0830*/  BSYNC.RECONVERGENT B0 ;  /* 0x0000000000007941 */ /* 0x000fea0003800200 */
.L_x_108:
        /* <DEDUP_REMOVED lines=13> */
.L_x_111:
[----:B------:R-:W-:Y:S01]  /*0910*/  VIADD R7, R22, 0x1 ;  /* 0x0000000116077836 */ /* 0x000fe20000000000 */
[----:B------:R1:W-:Y:S04]  /*0920*/  STS [R11], R9 ;  /* 0x000000090b007388 */ /* 0x0003e80000000800 */
[----:B------:R1:W-:Y:S02]  /*0930*/  STS [R12], R7 ;  /* 0x000000070c007388 */ /* 0x0003e40000000800 */
.L_x_112:
[----:B------:R-:W-:Y:S05]  /*0940*/  BSYNC.RECONVERGENT B0 ;  /* 0x0000000000007941 */ /* 0x000fea0003800200 */
.L_x_110:
        /* <DEDUP_REMOVED lines=14> */
.L_x_114:
[----:B------:R-:W-:Y:S01]  /*0a30*/  VIADD R7, R20, 0x1 ;  /* 0x0000000114077836 */ /* 0x000fe20000000000 */
[----:B------:R0:W-:Y:S04]  /*0a40*/  STS [R11], R9 ;  /* 0x000000090b007388 */ /* 0x0001e80000000800 */
[----:B------:R0:W-:Y:S02]  /*0a50*/  STS [R12], R7 ;  /* 0x000000070c007388 */ /* 0x0001e40000000800 */
.L_x_115:
[----:B------:R-:W-:Y:S05]  /*0a60*/  BSYNC.RECONVERGENT B0 ;  /* 0x0000000000007941 */ /* 0x000fea0003800200 */
.L_x_113:
        /* <DEDUP_REMOVED lines=14> */
.L_x_117:
[----:B------:R-:W-:Y:S01]  /*0b50*/  IADD3 R7, PT, PT, R18, 0x1, RZ ;  /* 0x0000000112077810 */ /* 0x000fe20007ffe0ff */
[----:B------:R0:W-:Y:S04]  /*0b60*/  STS [R11], R9 ;  /* 0x000000090b007388 */ /* 0x0001e80000000800 */
[----:B------:R0:W-:Y:S02]  /*0b70*/  STS [R12], R7 ;  /* 0x000000070c007388 */ /* 0x0001e40000000800 */
.L_x_118:
[----:B------:R-:W-:Y:S05]  /*0b80*/  BSYNC.RECONVERGENT B0 ;  /* 0x0000000000007941 */ /* 0x000fea0003800200 */
.L_x_116:
        /* <DEDUP_REMOVED lines=12> */
.L_x_102:
[----:B------:R-:W-:-:S13]  /*0c50*/  ISETP.GE.U32.AND P0, PT, R15, 0x2, PT ;  /* 0x000000020f00780c */ /* 0x000fda0003f06070 */
[----:B------:R-:W-:Y:S05]  /*0c60*/  @!P0 BRA `(.L_x_120) ;  /* 0x0000000000648947 */ /* 0x000fea0003800000 */
.L_x_123:
[--C-:B------:R-:W-:Y:S01]  /*0c70*/  IMAD.MOV.U32 R8, RZ, RZ, R15.reuse ;  /* 0x000000ffff087224 */ /* 0x100fe200078e000f */
[----:B------:R-:W-:Y:S01]  /*0c80*/  SHF.R.U32.HI R15, RZ, 0x1, R15 ;  /* 0x00000001ff0f7819 */ /* 0x000fe2000001160f */
[----:B------:R-:W-:Y:S03]  /*0c90*/  BSSY.RECONVERGENT B0, `(.L_x_121) ;  /* 0x0000013000007945 */ /* 0x000fe60003800200 */
[----:B------:R-:W-:-:S13]  /*0ca0*/  ISETP.GE.U32.AND P0, PT, R10, R15, PT ;  /* 0x0000000f0a00720c */ /* 0x000fda0003f06070 */
[----:B--2---:R-:W-:Y:S05]  /*0cb0*/  @P0 BRA `(.L_x_122) ;  /* 0x0000000000400947 */ /* 0x004fea0003800000 */
[C---:B------:R-:W-:Y:S01]  /*0cc0*/  IMAD R2, R15.reuse, 0x4, R11 ;  /* 0x000000040f027824 */ /* 0x040fe200078e020b */
[----:B------:R-:W-:Y:S01]  /*0cd0*/  LDS R0, [R11] ;  /* 0x000000000b007984 */ /* 0x000fe20000000800 */
[----:B01----:R-:W-:-:S04]  /*0ce0*/  IMAD R7, R15, 0x4, R13 ;  /* 0x000000040f077824 */ /* 0x003fc800078e020d */
[----:B------:R-:W0:Y:S02]  /*0cf0*/  LDS R2, [R2] ;  /* 0x0000000002027984 */ /* 0x000e240000000800 */
[----:B0-----:R-:W-:-:S13]  /*0d00*/  FSETP.GEU.AND P0, PT, R0, R2, PT ;  /* 0x000000020000720b */ /* 0x001fda0003f0e000 */
[----:B------:R-:W-:Y:S01]  /*0d10*/  @!P0 LEA R0, R15, R12, 0x2 ;  /* 0x0000000c0f008211 */ /* 0x000fe200078e10ff */
        /* <DEDUP_REMOVED lines=10> */
.L_x_122:
[----:B------:R-:W-:Y:S05]  /*0dc0*/  BSYNC.RECONVERGENT B0 ;  /* 0x0000000000007941 */ /* 0x000fea0003800200 */
.L_x_121:
[----:B------:R-:W-:Y:S01]  /*0dd0*/  BAR.SYNC.DEFER_BLOCKING 0x0 ;  /* 0x0000000000007b1d */ /* 0x000fe20000010000 */
[----:B------:R-:W-:-:S13]  /*0de0*/  ISETP.GT.U32.AND P0, PT, R8, 0x3, PT ;  /* 0x000000030800780c */ /* 0x000fda0003f04070 */
[----:B------:R-:W-:Y:S05]  /*0df0*/  @P0 BRA `(.L_x_123) ;  /* 0xfffffffc009c0947 */ /* 0x000fea000383ffff */
.L_x_120:
[----:B------:R-:W-:-:S13]  /*0e00*/  ISETP.NE.AND P0, PT, R10, RZ, PT ;  /* 0x000000ff0a00720c */ /* 0x000fda0003f05270 */
[----:B------:R-:W-:Y:S05]  /*0e10*/  @P0 EXIT ;  /* 0x000000000000094d */ /* 0x000fea0003800000 */
[----:B012---:R-:W0:Y:S08]  /*0e20*/  LDC.64 R8, c[0x0][0x398] ;  /* 0x0000e600ff087b82 */ /* 0x007e300000000a00 */
[----:B------:R-:W1:Y:S01]  /*0e30*/  S2UR UR5, SR_CgaCtaId ;  /* 0x00000000000579c3 */ /* 0x000e620000008800 */
[----:B------:R-:W-:Y:S01]  /*0e40*/  UMOV UR4, 0x400 ;  /* 0x0000040000047882 */ /* 0x000fe20000000000 */
[----:B------:R-:W2:Y:S01]  /*0e50*/  LDCU UR6, c[0x0][0x390] ;  /* 0x00007200ff0677ac */ /* 0x000ea20008000800 */
[----:B0-----:R-:W-:-:S04]  /*0e60*/  IMAD.WIDE R6, R4, 0x4, R8 ;  /* 0x0000000404067825 */ /* 0x001fc800078e0208 */
[----:B------:R-:W-:Y:S01]  /*0e70*/  IMAD.WIDE R8, R5, 0x4, R8 ;  /* 0x0000000405087825 */ /* 0x000fe200078e0208 */
[----:B------:R-:W3:Y:S04]  /*0e80*/  LDG.E R10, desc[UR10][R6.64] ;  /* 0x0000000a060a7981 */ /* 0x000ee8000c1e1900 */
[----:B------:R-:W3:Y:S01]  /*0e90*/  LDG.E R11, desc[UR10][R8.64] ;  /* 0x0000000a080b7981 */ /* 0x000ee2000c1e1900 */
[----:B-1----:R-:W-:Y:S01]  /*0ea0*/  ULEA UR4, UR5, UR4, 0x18 ;  /* 0x0000000405047291 */ /* 0x002fe2000f8ec0ff */
[----:B--2---:R-:W-:-:S08]  /*0eb0*/  I2FP.F32.S32 R2, UR6 ;  /* 0x0000000600027c45 */ /* 0x004fd00008201400 */
[----:B------:R-:W0:Y:S01]  /*0ec0*/  LDS R0, [UR4] ;  /* 0x00000004ff007984 */ /* 0x000e220008000800 */
[----:B---3--:R-:W-:-:S04]  /*0ed0*/  FMUL R3, R10, R11 ;  /* 0x0000000b0a037220 */ /* 0x008fc80000400000 */
        /* <DEDUP_REMOVED lines=9> */
[----:B------:R-:W-:Y:S02]  /*0f70*/  MOV R3, R15 ;  /* 0x0000000f00037202 */ /* 0x000fe40000000f00 */
[----:B------:R-:W-:-:S07]  /*0f80*/  MOV R12, 0xfa0 ;  /* 0x00000fa0000c7802 */ /* 0x000fce0000000f00 */
[----:B------:R-:W-:Y:S05]  /*0f90*/  CALL.REL.NOINC `($__internal_3_$__cuda_sm3x_div_rn_noftz_f32_slowpath) ;  /* 0x0000000400007944 */ /* 0x000fea0003c00000 */
[----:B------:R-:W-:-:S07]  /*0fa0*/  IMAD.MOV.U32 R3, RZ, RZ, R0 ;  /* 0x000000ffff037224 */ /* 0x000fce00078e0000 */
.L_x_124:
[----:B------:R-:W0:Y:S01]  /*0fb0*/  S2UR UR5, SR_CgaCtaId ;  /* 0x00000000000579c3 */ /* 0x000e220000008800 */
[----:B------:R-:W-:Y:S02]  /*0fc0*/  UMOV UR4, 0x400 ;  /* 0x0000040000047882 */ /* 0x000fe40000000000 */
[----:B0-----:R-:W-:-:S09]  /*0fd0*/  ULEA UR4, UR5, UR4, 0x18 ;  /* 0x0000000405047291 */ /* 0x001fd2000f8ec0ff */
[----:B------:R-:W0:Y:S02]  /*0fe0*/  LDS R0, [UR4+0x400] ;  /* 0x00040004ff007984 */ /* 0x000e240008000800 */
[----:B------:R-:W1:Y:S02]  /*0ff0*/  LDCU UR4, c[0x0][0x3a8] ;  /* 0x00007500ff0477ac */ /* 0x000e640008000800 */
[----:B-1----:R-:W-:-:S13]  /*1000*/  FSETP.GT.AND P0, PT, R3, UR4, PT ;  /* 0x0000000403007c0b */ /* 0x002fda000bf04000 */
[----:B------:R-:W-:Y:S05]  /*1010*/  @!P0 BRA `(.L_x_125) ;  /* 0x0000000000508947 */ /* 0x000fea0003800000 */
[----:B------:R-:W1:Y:S01]  /*1020*/  S2UR UR5, SR_CgaCtaId ;  /* 0x00000000000579c3 */ /* 0x000e620000008800 */
[----:B------:R-:W-:Y:S01]  /*1030*/  UMOV UR4, 0x400 ;  /* 0x0000040000047882 */ /* 0x000fe20000000000 */
[----:B------:R-:W-:-:S04]  /*1040*/  VIADD R15, R4, 0xffffffff ;  /* 0xffffffff040f7836 */ /* 0x000fc80000000000 */
[----:B------:R-:W-:Y:S02]  /*1050*/  IMAD R15, R15, R4, RZ ;  /* 0x000000040f0f7224 */ /* 0x000fe400078e02ff */
[----:B------:R-:W2:Y:S03]  /*1060*/  LDC R14, c[0x0][0x38c] ;  /* 0x0000e300ff0e7b82 */ /* 0x000ea60000000800 */
[----:B------:R-:W-:-:S04]  /*1070*/  LEA.HI R15, R15, R15, RZ, 0x1 ;  /* 0x0000000f0f0f7211 */ /* 0x000fc800078f08ff */
[----:B------:R-:W-:Y:S01]  /*1080*/  SHF.R.S32.HI R15, RZ, 0x1, R15 ;  /* 0x00000001ff0f7819 */ /* 0x000fe2000001140f */
[----:B------:R-:W3:Y:S01]  /*1090*/  LDC.64 R12, c[0x0][0x3b0] ;  /* 0x0000ec00ff0c7b82 */ /* 0x000ee20000000a00 */
[----:B-1----:R-:W-:-:S07]  /*10a0*/  ULEA UR4, UR5, UR4, 0x18 ;  /* 0x0000000405047291 */ /* 0x002fce000f8ec0ff */
[----:B------:R-:W1:Y:S01]  /*10b0*/  LDC.64 R10, c[0x0][0x3b8] ;  /* 0x0000ee00ff0a7b82 */ /* 0x000e620000000a00 */
[----:B--2---:R-:W-:Y:S01]  /*10c0*/  IADD3 R14, PT, PT, R14, -0x1, RZ ;  /* 0xffffffff0e0e7810 */ /* 0x004fe20007ffe0ff */
[----:B------:R-:W2:Y:S04]  /*10d0*/  LDS R17, [UR4+0x200] ;  /* 0x00020004ff117984 */ /* 0x000ea80008000800 */
[----:B------:R-:W-:-:S04]  /*10e0*/  IMAD R14, R14, R4, R5 ;  /* 0x000000040e0e7224 */ /* 0x000fc800078e0205 */
[----:B------:R-:W-:-:S04]  /*10f0*/  IMAD.IADD R15, R14, 0x1, -R15 ;  /* 0x000000010e0f7824 */ /* 0x000fc800078e0a0f */
[----:B---3--:R-:W-:-:S04]  /*1100*/  IMAD.WIDE R12, R15, 0x4, R12 ;  /* 0x000000040f0c7825 */ /* 0x008fc800078e020c */
[----:B-1----:R-:W-:Y:S01]  /*1110*/  IMAD.WIDE R14, R15, 0x4, R10 ;  /* 0x000000040f0e7825 */ /* 0x002fe200078e020a */
[----:B------:R1:W-:Y:S04]  /*1120*/  STG.E desc[UR10][R12.64], R3 ;  /* 0x000000030c007986 */ /* 0x0003e8000c10190a */
[----:B--2---:R1:W-:Y:S04]  /*1130*/  STG.E desc[UR10][R14.64], R17 ;  /* 0x000000110e007986 */ /* 0x0043e8000c10190a */
[----:B------:R1:W5:Y:S04]  /*1140*/  LDG.E R10, desc[UR10][R6.64] ;  /* 0x0000000a060a7981 */ /* 0x000368000c1e1900 */
[----:B------:R1:W5:Y:S02]  /*1150*/  LDG.E R11, desc[UR10][R8.64] ;  /* 0x0000000a080b7981 */ /* 0x000364000c1e1900 */
.L_x_125:
[----:B-----5:R-:W-:-:S04]  /*1160*/  FMUL R11, R11, R10 ;  /* 0x0000000a0b0b7220 */ /* 0x020fc80000400000 */
        /* <DEDUP_REMOVED lines=9> */
[----:B------:R-:W-:Y:S01]  /*1200*/  IMAD.MOV.U32 R3, RZ, RZ, R11 ;  /* 0x000000ffff037224 */ /* 0x000fe200078e000b */
[----:B------:R-:W-:-:S07]  /*1210*/  MOV R12, 0x1230 ;  /* 0x00001230000c7802 */ /* 0x000fce0000000f00 */
[----:B------:R-:W-:Y:S05]  /*1220*/  CALL.REL.NOINC `($__internal_3_$__cuda_sm3x_div_rn_noftz_f32_slowpath) ;  /* 0x00000000005c7944 */ /* 0x000fea0003c00000 */
[----:B------:R-:W-:-:S07]  /*1230*/  MOV R9, R0 ;  /* 0x0000000000097202 */ /* 0x000fce0000000f00 */
.L_x_126:
[----:B------:R-:W0:Y:S02]  /*1240*/  LDCU UR4, c[0x0][0x3a8] ;  /* 0x00007500ff0477ac */ /* 0x000e240008000800 */
[----:B0-----:R-:W-:-:S13]  /*1250*/  FSETP.GEU.AND P0, PT, R9, -UR4, PT ;  /* 0x8000000409007c0b */ /* 0x001fda000bf0e000 */
[----:B------:R-:W-:Y:S05]  /*1260*/  @P0 EXIT ;  /* 0x000000000000094d */ /* 0x000fea0003800000 */
[----:B------:R-:W0:Y:S01]  /*1270*/  S2UR UR5, SR_CgaCtaId ;  /* 0x00000000000579c3 */ /* 0x000e220000008800 */
[----:B------:R-:W-:Y:S01]  /*1280*/  UMOV UR4, 0x400 ;  /* 0x0000040000047882 */ /* 0x000fe20000000000 */
[----:B------:R-:W-:-:S04]  /*1290*/  VIADD R13, R4, 0xffffffff ;  /* 0xffffffff040d7836 */ /* 0x000fc80000000000 */
[----:B------:R-:W-:Y:S02]  /*12a0*/  IMAD R13, R13, R4, RZ ;  /* 0x000000040d0d7224 */ /* 0x000fe400078e02ff */
[----:B------:R-:W1:Y:S03]  /*12b0*/  LDC R0, c[0x0][0x38c] ;  /* 0x0000e300ff007b82 */ /* 0x000e660000000800 */
[----:B------:R-:W-:-:S04]  /*12c0*/  LEA.HI R13, R13, R13, RZ, 0x1 ;  /* 0x0000000d0d0d7211 */ /* 0x000fc800078f08ff */
[----:B------:R-:W-:Y:S01]  /*12d0*/  SHF.R.S32.HI R13, RZ, 0x1, R13 ;  /* 0x00000001ff0d7819 */ /* 0x000fe2000001140d */
[----:B------:R-:W2:Y:S01]  /*12e0*/  LDC.64 R6, c[0x0][0x3c0] ;  /* 0x0000f000ff067b82 */ /* 0x000ea20000000a00 */
[----:B0-----:R-:W-:-:S07]  /*12f0*/  ULEA UR4, UR5, UR4, 0x18 ;  /* 0x0000000405047291 */ /* 0x001fce000f8ec0ff */
[----:B------:R-:W0:Y:S01]  /*1300*/  LDC.64 R2, c[0x0][0x3c8] ;  /* 0x0000f200ff027b82 */ /* 0x000e220000000a00 */
[----:B-1----:R-:W-:Y:S01]  /*1310*/  VIADD R0, R0, 0xffffffff ;  /* 0xffffffff00007836 */ /* 0x002fe20000000000 */
[----:B------:R-:W1:Y:S03]  /*1320*/  LDS R11, [UR4+0x600] ;  /* 0x00060004ff0b7984 */ /* 0x000e660008000800 */
[----:B------:R-:W-:-:S05]  /*1330*/  IMAD R0, R0, R4, R5 ;  /* 0x0000000400007224 */ /* 0x000fca00078e0205 */
[----:B------:R-:W-:-:S05]  /*1340*/  IADD3 R13, PT, PT, -R13, R0, RZ ;  /* 0x000000000d0d7210 */ /* 0x000fca0007ffe1ff */
[----:B--2---:R-:W-:-:S04]  /*1350*/  IMAD.WIDE R4, R13, 0x4, R6 ;  /* 0x000000040d047825 */ /* 0x004fc800078e0206 */
[----:B0-----:R-:W-:Y:S01]  /*1360*/  IMAD.WIDE R2, R13, 0x4, R2 ;  /* 0x000000040d027825 */ /* 0x001fe200078e0202 */
[----:B------:R-:W-:Y:S04]  /*1370*/  STG.E desc[UR10][R4.64], R9 ;  /* 0x0000000904007986 */ /* 0x000fe8000c10190a */
[----:B-1----:R-:W-:Y:S01]  /*1380*/  STG.E desc[UR10][R2.64], R11 ;  /* 0x0000000b02007986 */ /* 0x002fe2000c10190a */
[----:B------:R-:W-:Y:S05]  /*1390*/  EXIT ;  /* 0x000000000000794d */ /* 0x000fea0003800000 */
        .weak           $__internal_3_$__cuda_sm3x_div_rn_noftz_f32_slowpath
        .type           $__internal_3_$__cuda_sm3x_div_rn_noftz_f32_slowpath,@function
        .size           $__internal_3_$__cuda_sm3x_div_rn_noftz_f32_slowpath,(.L_x_146 - $__internal_3_$__cuda_sm3x_div_rn_noftz_f32_slowpath)
$__internal_3_$__cuda_sm3x_div_rn_noftz_f32_slowpath:
        /* <DEDUP_REMOVED lines=33> */
.L_x_127:
[----:B------:R-:W-:Y:S01]  /*15b0*/  LEA R16, R14, 0xc0800000, 0x17 ;  /* 0xc08000000e107811 */ /* 0x000fe200078eb8ff */
[----:B------:R-:W-:-:S04]  /*15c0*/  VIADD R15, R15, 0xffffff81 ;  /* 0xffffff810f0f7836 */ /* 0x000fc80000000000 */
[----:B------:R-:W-:Y:S02]  /*15d0*/  IMAD.IADD R16, R3, 0x1, -R16 ;  /* 0x0000000103107824 */ /* 0x000fe400078e0a10 */
[C---:B------:R-:W-:Y:S02]  /*15e0*/  IMAD R0, R15.reuse, -0x800000, R0 ;  /* 0xff8000000f007824 */ /* 0x040fe400078e0200 */
[----:B------:R0:W1:Y:S01]  /*15f0*/  MUFU.RCP R3, R16 ;  /* 0x0000001000037308 */ /* 0x0000620000001000 */
[----:B------:R-:W-:Y:S01]  /*1600*/  FADD.FTZ R17, -R16, -RZ ;  /* 0x800000ff10117221 */ /* 0x000fe20000010100 */
        /* <DEDUP_REMOVED lines=22> */
[-CC-:B------:R-:W-:Y:S01]  /*1770*/  FFMA.RZ R13, R3, R17.reuse, R18.reuse ;  /* 0x00000011030d7223 */ /* 0x180fe2000000c012 */
[----:B------:R-:W-:Y:S01]  /*1780*/  IADD3 R16, PT, PT, R19, 0x20, RZ ;  /* 0x0000002013107810 */ /* 0x000fe20007ffe0ff */
[-CC-:B------:R-:W-:Y:S01]  /*1790*/  FFMA.RM R14, R3, R17.reuse, R18.reuse ;  /* 0x00000011030e7223 */ /* 0x180fe20000004012 */
        /* <DEDUP_REMOVED lines=19> */
.L_x_133:
[----:B------:R-:W-:-:S04]  /*18d0*/  LOP3.LUT R0, R0, 0x80000000, RZ, 0xc0, !PT ;  /* 0x8000000000007812 */ /* 0x000fc800078ec0ff */
[----:B------:R-:W-:Y:S01]  /*18e0*/  LOP3.LUT R0, R0, 0x7f800000, RZ, 0xfc, !PT ;  /* 0x7f80000000007812 */ /* 0x000fe200078efcff */
[----:B------:R-:W-:Y:S06]  /*18f0*/  BRA `(.L_x_134) ;  /* 0x0000000000287947 */ /* 0x000fec0003800000 */
.L_x_132:
[----:B------:R-:W-:Y:S01]  /*1900*/  LEA R0, R13, R0, 0x17 ;  /* 0x000000000d007211 */ /* 0x000fe200078eb8ff */
[----:B------:R-:W-:Y:S06]  /*1910*/  BRA `(.L_x_134) ;  /* 0x0000000000207947 */ /* 0x000fec0003800000 */
.L_x_131:
[----:B------:R-:W-:-:S04]  /*1920*/  LOP3.LUT R0, R3, 0x80000000, R0, 0x48, !PT ;  /* 0x8000000003007812 */ /* 0x000fc800078e4800 */
[----:B------:R-:W-:Y:S01]  /*1930*/  LOP3.LUT R0, R0, 0x7f800000, RZ, 0xfc, !PT ;  /* 0x7f80000000007812 */ /* 0x000fe200078efcff */
[----:B------:R-:W-:Y:S06]  /*1940*/  BRA `(.L_x_134) ;  /* 0x0000000000147947 */ /* 0x000fec0003800000 */
.L_x_130:
[----:B------:R-:W-:Y:S01]  /*1950*/  LOP3.LUT R0, R3, 0x80000000, R0, 0x48, !PT ;  /* 0x8000000003007812 */ /* 0x000fe200078e4800 */
[----:B------:R-:W-:Y:S06]  /*1960*/  BRA `(.L_x_134) ;  /* 0x00000000000c7947 */ /* 0x000fec0003800000 */
.L_x_129:
[----:B------:R-:W0:Y:S01]  /*1970*/  MUFU.RSQ R0, -QNAN ;  /* 0xffc0000000007908 */ /* 0x000e220000001400 */
[----:B------:R-:W-:Y:S05]  /*1980*/  BRA `(.L_x_134) ;  /* 0x0000000000047947 */ /* 0x000fea0003800000 */
.L_x_128:
[----:B------:R-:W-:-:S07]  /*1990*/  FADD.FTZ R0, R0, R3 ;  /* 0x0000000300007221 */ /* 0x000fce0000010000 */
.L_x_134:
[----:B------:R-:W-:-:S04]  /*19a0*/  IMAD.MOV.U32 R13, RZ, RZ, 0x0 ;  /* 0x00000000ff0d7424 */ /* 0x000fc800078e00ff */
[----:B0-----:R-:W-:Y:S05]  /*19b0*/  RET.REL.NODEC R12 `(_Z9FE_LinearPfiiiiS_iifS_PiS_S0_) ;  /* 0xffffffe40c907950 */ /* 0x001fea0003c3ffff */
.L_x_135:
        /* <DEDUP_REMOVED lines=12> */
.L_x_146:


//--------------------- .text._Z10EWM_LinearP6float2S0_iiiiS0_ --------------------------
	.section	.text._Z10EWM_LinearP6float2S0_iiiiS0_,"ax",@progbits
	.align	128
        .global         _Z10EWM_LinearP6float2S0_iiiiS0_
        .type           _Z10EWM_LinearP6float2S0_iiiiS0_,@function
        .size           _Z10EWM_LinearP6float2S0_iiiiS0_,(.L_x_153 - _Z10EWM_LinearP6float2S0_iiiiS0_)
        .other          _Z10EWM_LinearP6float2S0_iiiiS0_,@"STO_CUDA_ENTRY STV_DEFAULT"
_Z10EWM_LinearP6float2S0_iiiiS0_:
.text._Z10EWM_LinearP6float2S0_iiiiS0_:
[----:B------:R-:W-:Y:S08]  /*0000*/  LDC R1, c[0x0][0x37c] ;  /* 0x0000df00ff017b82 */ /* 0x000ff00000000800 */
[----:B------:R-:W0:Y:S01]  /*0010*/  LDC R0, c[0x0][0x360] ;  /* 0x0000d800ff007b82 */ /* 0x000e220000000800 */
[----:B------:R-:W1:Y:S01]  /*0020*/  LDCU.64 UR10, c[0x0][0x358] ;  /* 0x00006b00ff0a77ac */ /* 0x000e620008000a00 */
[----:B------:R-:W2:Y:S06]  /*0030*/  LDCU.64 UR8, c[0x0][0x398] ;  /* 0x00007300ff0877ac */ /* 0x000eac0008000a00 */
[----:B------:R-:W3:Y:S08]  /*0040*/  LDC R2, c[0x0][0x394] ;  /* 0x0000e500ff027b82 */ /* 0x000ef00000000800 */
[----:B------:R-:W4:Y:S01]  /*0050*/  S2UR UR7, SR_CTAID.X ;  /* 0x00000000000779c3 */ /* 0x000f220000002500 */
[----:B0-----:R-:W0:Y:S01]  /*0060*/  I2F.U32.RP R3, R0 ;  /* 0x0000000000037306 */ /* 0x001e220000209000 */
[----:B------:R-:W-:-:S07]  /*0070*/  ISETP.NE.U32.AND P2, PT, R0, RZ, PT ;  /* 0x000000ff0000720c */ /* 0x000fce0003f45070 */
[----:B0-----:R-:W0:Y:S01]  /*0080*/  MUFU.RCP R3, R3 ;  /* 0x0000000300037308 */ /* 0x001e220000001000 */
[----:B----4-:R-:W-:Y:S01]  /*0090*/  UISETP.NE.AND UP0, UPT, UR7, URZ, UPT ;  /* 0x000000ff0700728c */ /* 0x010fe2000bf05270 */
[----:B0-----:R-:W-:-:S06]  /*00a0*/  IADD3 R4, PT, PT, R3, 0xffffffe, RZ ;  /* 0x0ffffffe03047810 */ /* 0x001fcc0007ffe0ff */
[----:B------:R0:W4:Y:S02]  /*00b0*/  F2I.FTZ.U32.TRUNC.NTZ R5, R4 ;  /* 0x0000000400057305 */ /* 0x000124000021f000 */
[----:B0-----:R-:W-:Y:S01]  /*00c0*/  HFMA2 R4, -RZ, RZ, 0, 0 ;  /* 0x00000000ff047431 */ /* 0x001fe200000001ff */
[----:B----4-:R-:W-:-:S05]  /*00d0*/  IADD3 R7, PT, PT, RZ, -R5, RZ ;  /* 0x80000005ff077210 */ /* 0x010fca0007ffe0ff */
[----:B------:R-:W-:-:S04]  /*00e0*/  IMAD R7, R7, R0, RZ ;  /* 0x0000000007077224 */ /* 0x000fc800078e02ff */
[----:B------:R-:W-:-:S06]  /*00f0*/  IMAD.HI.U32 R5, R5, R7, R4 ;  /* 0x0000000705057227 */ /* 0x000fcc00078e0004 */
[----:B---3--:R-:W-:-:S05]  /*0100*/  IMAD.HI.U32 R6, R5, R2, RZ ;  /* 0x0000000205067227 */ /* 0x008fca00078e00ff */
[----:B------:R-:W-:-:S05]  /*0110*/  IADD3 R5, PT, PT, -R6, RZ, RZ ;  /* 0x000000ff06057210 */ /* 0x000fca0007ffe1ff */
[----:B------:R-:W-:-:S05]  /*0120*/  IMAD R3, R0, R5, R2 ;  /* 0x0000000500037224 */ /* 0x000fca00078e0202 */
[----:B------:R-:W-:-:S13]  /*0130*/  ISETP.GE.U32.AND P0, PT, R3, R0, PT ;  /* 0x000000000300720c */ /* 0x000fda0003f06070 */
[-C--:B------:R-:W-:Y:S02]  /*0140*/  @P0 IADD3 R3, PT, PT, R3, -R0.reuse, RZ ;  /* 0x8000000003030210 */ /* 0x080fe40007ffe0ff */
[----:B------:R-:W-:Y:S02]  /*0150*/  @P0 IADD3 R6, PT, PT, R6, 0x1, RZ ;  /* 0x0000000106060810 */ /* 0x000fe40007ffe0ff */
[----:B------:R-:W-:Y:S02]  /*0160*/  ISETP.GE.U32.AND P1, PT, R3, R0, PT ;  /* 0x000000000300720c */ /* 0x000fe40003f26070 */
[----:B------:R-:W0:Y:S11]  /*0170*/  S2R R3, SR_TID.X ;  /* 0x0000000000037919 */ /* 0x000e360000002100 */
[----:B------:R-:W-:-:S02]  /*0180*/  @P1 IADD3 R6, PT, PT, R6, 0x1, RZ ;  /* 0x0000000106061810 */ /* 0x000fc40007ffe0ff */
[----:B------:R-:W-:-:S04]  /*0190*/  @!P2 LOP3.LUT R6, RZ, R0, RZ, 0x33, !PT ;  /* 0x00000000ff06a212 */ /* 0x000fc800078e33ff */
[----:B------:R-:W-:Y:S01]  /*01a0*/  ISETP.GE.AND P0, PT, R6, 0x1, PT ;  /* 0x000000010600780c */ /* 0x000fe20003f06270 */
[----:B-12---:R-:W-:-:S12]  /*01b0*/  BRA.U !UP0, `(.L_x_136) ;  /* 0x00000001082c7547 */ /* 0x006fd8000b800000 */
[----:B------:R-:W1:Y:S01]  /*01c0*/  LDCU UR12, c[0x0][0x390] ;  /* 0x00007200ff0c77ac */ /* 0x000e620008000800 */
[----:B------:R-:W-:-:S05]  /*01d0*/  UMOV UR4, UR7 ;  /* 0x0000000700047c82 */ /* 0x000fca0008000000 */
.L_x_137:
[----:B-1----:R-:W-:Y:S02]  /*01e0*/  UIADD3 UR5, UPT, UPT, UR4, -UR12, UR9 ;  /* 0x8000000c04057290 */ /* 0x002fe4000fffe009 */
[----:B------:R-:W-:Y:S02]  /*01f0*/  UIADD3 UR6, UPT, UPT, UR8, 0x1, URZ ;  /* 0x0000000108067890 */ /* 0x000fe4000fffe0ff */
[----:B------:R-:W-:-:S04]  /*0200*/  UISETP.GT.AND UP0, UPT, UR5, -0x1, UPT ;  /* 0xffffffff0500788c */ /* 0x000fc8000bf04270 */
[----:B------:R-:W-:-:S07]  /*0210*/  USEL UR8, UR6, UR8, UP0 ;  /* 0x0000000806087287 */ /* 0x000fce0008000000 */
[----:B------:R-:W-:Y:S02]  /*0220*/  @!UP0 UIADD3 UR6, UPT, UPT, UR4, UR9, URZ ;  /* 0x0000000904068290 */ /* 0x000fe4000fffe0ff */
[----:B------:R-:W-:Y:S02]  /*0230*/  UISETP.GT.AND UP0, UPT, UR5, URZ, UPT ;  /* 0x000000ff0500728c */ /* 0x000fe4000bf04270 */
[----:B------:R-:W-:-:S03]  /*0240*/  UMOV UR4, UR5 ;  /* 0x0000000500047c82 */ /* 0x000fc60008000000 */
[----:B------:R-:W-:-:S04]  /*0250*/  UMOV UR9, UR6 ;  /* 0x0000000600097c82 */ /* 0x000fc80008000000 */
[----:B------:R-:W-:Y:S05]  /*0260*/  BRA.U UP0, `(.L_x_137) ;  /* 0xfffffffd00dc7547 */ /* 0x000fea000b83ffff */
.L_x_136:
[----:B------:R-:W-:Y:S05]  /*0270*/  @!P0 BRA `(.L_x_138) ;  /* 0x0000000400d88947 */ /* 0x000fea0003800000 */
[C---:B------:R-:W-:Y:S01]  /*0280*/  ISETP.GE.U32.AND P0, PT, R6.reuse, 0x4, PT ;  /* 0x000000040600780c */ /* 0x040fe20003f06070 */
[----:B------:R-:W-:Y:S01]  /*0290*/  HFMA2 R5, -RZ, RZ, 0, 0 ;  /* 0x00000000ff057431 */ /* 0x000fe200000001ff */
[----:B------:R-:W-:-:S04]  /*02a0*/  LOP3.LUT R4, R6, 0x3, RZ, 0xc0, !PT ;  /* 0x0000000306047812 */ /* 0x000fc800078ec0ff */
[----:B------:R-:W-:-:S07]  /*02b0*/  ISETP.NE.AND P1, PT, R4, RZ, PT ;  /* 0x000000ff0400720c */ /* 0x000fce0003f25270 */
[----:B------:R-:W-:Y:S06]  /*02c0*/  @!P0 BRA `(.L_x_139) ;  /* 0x0000000400548947 */ /* 0x000fec0003800000 */
[----:B0-----:R-:W-:Y:S01]  /*02d0*/  IADD3 R9, PT, PT, R0, R3, RZ ;  /* 0x0000000300097210 */ /* 0x001fe20007ffe0ff */
[--C-:B------:R-:W-:Y:S01]  /*02e0*/  IMAD R13, R2, UR7, R3.reuse ;  /* 0x00000007020d7c24 */ /* 0x100fe2000f8e0203 */
[----:B------:R-:W-:Y:S01]  /*02f0*/  LOP3.LUT R5, R6, 0x7ffffffc, RZ, 0xc0, !PT ;  /* 0x7ffffffc06057812 */ /* 0x000fe200078ec0ff */
[C-C-:B------:R-:W-:Y:S02]  /*0300*/  IMAD R15, R2.reuse, UR9, R3.reuse ;  /* 0x00000009020f7c24 */ /* 0x140fe4000f8e0203 */
[C---:B------:R-:W-:Y:S01]  /*0310*/  IMAD R23, R2.reuse, UR8, R3 ;  /* 0x0000000802177c24 */ /* 0x040fe2000f8e0203 */
[----:B------:R-:W-:Y:S01]  /*0320*/  IADD3 R24, PT, PT, -R5, RZ, RZ ;  /* 0x000000ff05187210 */ /* 0x000fe20007ffe1ff */
[--C-:B------:R-:W-:Y:S01]  /*0330*/  IMAD R7, R2, UR7, R9.reuse ;  /* 0x0000000702077c24 */ /* 0x100fe2000f8e0209 */
[----:B------:R-:W-:Y:S01]  /*0340*/  LEA R10, R0, R15, 0x1 ;  /* 0x0000000f000a7211 */ /* 0x000fe200078e08ff */
[--C-:B------:R-:W-:Y:S01]  /*0350*/  IMAD R8, R2, UR9, R9.reuse ;  /* 0x0000000902087c24 */ /* 0x100fe2000f8e0209 */
[----:B------:R-:W-:Y:S01]  /*0360*/  LEA R11, R0, R23, 0x1 ;  /* 0x00000017000b7211 */ /* 0x000fe200078e08ff */
[----:B------:R-:W-:Y:S01]  /*0370*/  IMAD R6, R2, UR8, R9 ;  /* 0x0000000802067c24 */ /* 0x000fe2000f8e0209 */
[C---:B------:R-:W-:Y:S01]  /*0380*/  LEA R9, R0.reuse, R13, 0x1 ;  /* 0x0000000d00097211 */ /* 0x040fe200078e08ff */
[----:B------:R-:W-:-:S02]  /*0390*/  IMAD R12, R0, 0x3, R13 ;  /* 0x00000003000c7824 */ /* 0x000fc400078e020d */
[C---:B------:R-:W-:Y:S02]  /*03a0*/  IMAD R14, R0.reuse, 0x3, R15 ;  /* 0x00000003000e7824 */ /* 0x040fe400078e020f */
[----:B------:R-:W-:-:S07]  /*03b0*/  IMAD R22, R0, 0x3, R23 ;  /* 0x0000000300167824 */ /* 0x000fce00078e0217 */
.L_x_140:
[----:B------:R-:W0:Y:S08]  /*03c0*/  LDC.64 R28, c[0x0][0x380] ;  /* 0x0000e000ff1c7b82 */ /* 0x000e300000000a00 */
[----:B-1----:R-:W1:Y:S08]  /*03d0*/  LDC.64 R26, c[0x0][0x388] ;  /* 0x0000e200ff1a7b82 */ /* 0x002e700000000a00 */
        /* <DEDUP_REMOVED lines=38> */
[----:B------:R-:W-:-:S04]  /*0640*/  IMAD.WIDE.U32 R26, R14, 0x8, R26 ;  /* 0x000000080e1a7825 */ /* 0x000fc800078e001a */
[----:B--2---:R-:W-:-:S04]  /*0650*/  FMUL R20, R21, R20 ;  /* 0x0000001415147220 */ /* 0x004fc80000400000 */
[----:B---3--:R-:W-:-:S05]  /*0660*/  FFMA R25, R19, R18, R20 ;  /* 0x0000001213197223 */ /* 0x008fca0000000014 */
        /* <DEDUP_REMOVED lines=27> */
.L_x_139:
[----:B------:R-:W-:Y:S05]  /*0820*/  @!P1 BRA `(.L_x_138) ;  /* 0x00000000006c9947 */ /* 0x000fea0003800000 */
[----:B------:R-:W2:Y:S01]  /*0830*/  LDC.64 R6, c[0x0][0x3a0] ;  /* 0x0000e800ff067b82 */ /* 0x000ea20000000a00 */
[----:B0-----:R-:W-:Y:S01]  /*0840*/  IMAD R5, R0, R5, R3 ;  /* 0x0000000500057224 */ /* 0x001fe200078e0203 */
[----:B------:R-:W-:-:S03]  /*0850*/  IADD3 R20, PT, PT, -R4, RZ, RZ ;  /* 0x000000ff04147210 */ /* 0x000fc60007ffe1ff */
[C-C-:B------:R-:W-:Y:S02]  /*0860*/  IMAD R21, R2.reuse, UR7, R5.reuse ;  /* 0x0000000702157c24 */ /* 0x140fe4000f8e0205 */
[C-C-:B------:R-:W-:Y:S01]  /*0870*/  IMAD R23, R2.reuse, UR9, R5.reuse ;  /* 0x0000000902177c24 */ /* 0x140fe2000f8e0205 */
[----:B------:R-:W0:Y:S01]  /*0880*/  LDC.64 R8, c[0x0][0x380] ;  /* 0x0000e000ff087b82 */ /* 0x000e220000000a00 */
[----:B-1----:R-:W-:-:S07]  /*0890*/  IMAD R25, R2, UR8, R5 ;  /* 0x0000000802197c24 */ /* 0x002fce000f8e0205 */
[----:B------:R-:W1:Y:S02]  /*08a0*/  LDC.64 R10, c[0x0][0x388] ;  /* 0x0000e200ff0a7b82 */ /* 0x000e640000000a00 */
.L_x_141:
[----:B0-----:R-:W-:-:S04]  /*08b0*/  IMAD.WIDE.U32 R16, R25, 0x8, R8 ;  /* 0x0000000819107825 */ /* 0x001fc800078e0008 */
[----:B-1----:R-:W-:Y:S01]  /*08c0*/  IMAD.WIDE.U32 R18, R23, 0x8, R10 ;  /* 0x0000000817127825 */ /* 0x002fe200078e000a */
[----:B---3--:R-:W3:Y:S04]  /*08d0*/  LDG.E.64 R12, desc[UR10][R16.64] ;  /* 0x0000000a100c7981 */ /* 0x008ee8000c1e1b00 */
[----:B------:R-:W3:Y:S01]  /*08e0*/  LDG.E.64 R14, desc[UR10][R18.64] ;  /* 0x0000000a120e7981 */ /* 0x000ee2000c1e1b00 */
[----:B--2---:R-:W-:-:S04]  /*08f0*/  IMAD.WIDE.U32 R4, R21, 0x8, R6 ;  /* 0x0000000815047825 */ /* 0x004fc800078e0006 */
[----:B---3--:R-:W-:-:S04]  /*0900*/  FMUL R27, R13, R15 ;  /* 0x0000000f0d1b7220 */ /* 0x008fc80000400000 */
[----:B------:R-:W-:-:S05]  /*0910*/  FFMA R27, R12, R14, -R27 ;  /* 0x0000000e0c1b7223 */ /* 0x000fca000000081b */
[----:B------:R3:W-:Y:S04]  /*0920*/  STG.E desc[UR10][R4.64], R27 ;  /* 0x0000001b04007986 */ /* 0x0007e8000c10190a */
[----:B------:R-:W2:Y:S04]  /*0930*/  LDG.E R14, desc[UR10][R16.64] ;  /* 0x0000000a100e7981 */ /* 0x000ea8000c1e1900 */
[----:B------:R-:W4:Y:S01]  /*0940*/  LDG.E R12, desc[UR10][R18.64] ;  /* 0x0000000a120c7981 */ /* 0x000f22000c1e1900 */
[----:B------:R-:W-:Y:S02]  /*0950*/  IADD3 R20, PT, PT, R20, 0x1, RZ ;  /* 0x0000000114147810 */ /* 0x000fe40007ffe0ff */
[----:B------:R-:W-:-:S02]  /*0960*/  IADD3 R21, PT, PT, R0, R21, RZ ;  /* 0x0000001500157210 */ /* 0x000fc40007ffe0ff */
[----:B------:R-:W-:Y:S02]  /*0970*/  ISETP.NE.AND P0, PT, R20, RZ, PT ;  /* 0x000000ff1400720c */ /* 0x000fe40003f05270 */
[C---:B------:R-:W-:Y:S02]  /*0980*/  IADD3 R23, PT, PT, R0.reuse, R23, RZ ;  /* 0x0000001700177210 */ /* 0x040fe40007ffe0ff */
[----:B------:R-:W-:Y:S01]  /*0990*/  IADD3 R25, PT, PT, R0, R25, RZ ;  /* 0x0000001900197210 */ /* 0x000fe20007ffe0ff */
[----:B--2---:R-:W-:-:S04]  /*09a0*/  FMUL R14, R15, R14 ;  /* 0x0000000e0f0e7220 */ /* 0x004fc80000400000 */
[----:B----4-:R-:W-:-:S05]  /*09b0*/  FFMA R13, R13, R12, R14 ;  /* 0x0000000c0d0d7223 */ /* 0x010fca000000000e */
[----:B------:R3:W-:Y:S01]  /*09c0*/  STG.E desc[UR10][R4.64+0x4], R13 ;  /* 0x0000040d04007986 */ /* 0x0007e2000c10190a */
[----:B------:R-:W-:Y:S05]  /*09d0*/  @P0 BRA `(.L_x_141) ;  /* 0xfffffffc00b40947 */ /* 0x000fea000383ffff */
.L_x_138:
[----:B0-----:R-:W-:-:S13]  /*09e0*/  ISETP.NE.AND P0, PT, R3, RZ, PT ;  /* 0x000000ff0300720c */ /* 0x001fda0003f05270 */
[----:B------:R-:W-:Y:S05]  /*09f0*/  @P0 EXIT ;  /* 0x000000000000094d */ /* 0x000fea0003800000 */
[----:B---3--:R-:W0:Y:S01]  /*0a00*/  LDC.64 R4, c[0x0][0x380] ;  /* 0x0000e000ff047b82 */ /* 0x008e220000000a00 */
[C-C-:B------:R-:W-:Y:S02]  /*0a10*/  IMAD R3, R2.reuse, UR8, R2.reuse ;  /* 0x0000000802037c24 */ /* 0x140fe4000f8e0202 */
[----:B------:R-:W-:-:S05]  /*0a20*/  IMAD R9, R2, UR9, R2 ;  /* 0x0000000902097c24 */ /* 0x000fca000f8e0202 */
[----:B------:R-:W2:Y:S01]  /*0a30*/  LDC.64 R6, c[0x0][0x388] ;  /* 0x0000e200ff067b82 */ /* 0x000ea20000000a00 */
[----:B0-----:R-:W-:-:S05]  /*0a40*/  IMAD.WIDE R4, R3, 0x8, R4 ;  /* 0x0000000803047825 */ /* 0x001fca00078e0204 */
[----:B------:R-:W3:Y:S01]  /*0a50*/  LDG.E.64 R10, desc[UR10][R4.64+-0x8] ;  /* 0xfffff80a040a7981 */ /* 0x000ee2000c1e1b00 */
[----:B--2---:R-:W-:Y:S02]  /*0a60*/  IMAD.WIDE R6, R9, 0x8, R6 ;  /* 0x0000000809067825 */ /* 0x004fe400078e0206 */
[----:B------:R-:W0:Y:S03]  /*0a70*/  LDC.64 R8, c[0x0][0x3a0] ;  /* 0x0000e800ff087b82 */ /* 0x000e260000000a00 */
[----:B------:R-:W3:Y:S01]  /*0a80*/  LDG.E.64 R12, desc[UR10][R6.64+-0x8] ;  /* 0xfffff80a060c7981 */ /* 0x000ee2000c1e1b00 */
[----:B------:R-:W-:-:S05]  /*0a90*/  IMAD R2, R2, UR7, R2 ;  /* 0x0000000702027c24 */ /* 0x000fca000f8e0202 */
[----:B------:R-:W-:-:S05]  /*0aa0*/  IADD3 R3, PT, PT, R2, -0x1, RZ ;  /* 0xffffffff02037810 */ /* 0x000fca0007ffe0ff */
[----:B0-----:R-:W-:-:S04]  /*0ab0*/  IMAD.WIDE.U32 R2, R3, 0x8, R8 ;  /* 0x0000000803027825 */ /* 0x001fc800078e0008 */
        /* <DEDUP_REMOVED lines=9> */
.L_x_142:
        /* <DEDUP_REMOVED lines=11> */
.L_x_153:


//--------------------- .nv.shared._Z17FeatureExtractionPfiiiiiiS_S_PiS_S0_ --------------------------
	.section	.nv.shared._Z17FeatureExtractionPfiiiiiiS_S_PiS_S0_,"aw",@nobits
	.sectionflags	@""
	.align	4
.nv.shared._Z17FeatureExtractionPfiiiiiiS_S_PiS_S0_:
	.zero		3072


//--------------------- .nv.shared.reserved.0     --------------------------
	.section	.nv.shared.reserved.0,"aw",@nobits
	.weak		__nv_reservedSMEM_offset_0_alias
	.size		__nv_reservedSMEM_offset_0_alias, 0, 64
	.other		__nv_reservedSMEM_offset_0_alias,@"STO_CUDA_RESERVED_SHARED STV_DEFAULT"
__nv_reservedSMEM_offset_0_alias:
	.zero		0
	.zero		64


//--------------------- .nv.shared._Z22FeatureExtractionUpperPfiiiiiS_S_PiS_S0_ --------------------------
	.section	.nv.shared._Z22FeatureExtractionUpperPfiiiiiS_S_PiS_S0_,"aw",@nobits
	.sectionflags	@""
	.align	4
.nv.shared._Z22FeatureExtractionUpperPfiiiiiS_S_PiS_S0_:
	.zero		3072


//--------------------- .nv.shared._Z9FE_LinearPfiiiiS_iifS_PiS_S0_ --------------------------
	.section	.nv.shared._Z9FE_LinearPfiiiiS_iifS_PiS_S0_,"aw",@nobits
	.sectionflags	@""
	.align	4
.nv.shared._Z9FE_LinearPfiiiiS_iifS_PiS_S0_:
	.zero		3072


//--------------------- .nv.constant0._Z17FeatureExtractionPfiiiiiiS_S_PiS_S0_ --------------------------
	.section	.nv.constant0._Z17FeatureExtractionPfiiiiiiS_S_PiS_S0_,"a",@progbits
	.sectionflags	@""
	.align	4
.nv.constant0._Z17FeatureExtractionPfiiiiiiS_S_PiS_S0_:
	.zero		968


//--------------------- .nv.constant0._Z20FeatureExtraction1THPfiiiiiiS_S_PiS_S0_ --------------------------
	.section	.nv.constant0._Z20FeatureExtraction1THPfiiiiiiS_S_PiS_S0_,"a",@progbits
	.sectionflags	@""
	.align	4
.nv.constant0._Z20FeatureExtraction1THPfiiiiiiS_S_PiS_S0_:
	.zero		968


//--------------------- .nv.constant0._Z22FeatureExtractionUpperPfiiiiiS_S_PiS_S0_ --------------------------
	.section	.nv.constant0._Z22FeatureExtractionUpperPfiiiiiS_S_PiS_S0_,"a",@progbits
	.sectionflags	@""
	.align	4
.nv.constant0._Z22FeatureExtractionUpperPfiiiiiS_S_PiS_S0_:
	.zero		968


//--------------------- .nv.constant0._Z30ElementWiseMultiplicationUpperP6float2S0_iiiiS0_ --------------------------
	.section	.nv.constant0._Z30ElementWiseMultiplicationUpperP6float2S0_iiiiS0_,"a",@progbits
	.sectionflags	@""
	.align	4
.nv.constant0._Z30ElementWiseMultiplicationUpperP6float2S0_iiiiS0_:
	.zero		936


//--------------------- .nv.constant0._Z25ElementWiseMultiplicationP6float2S0_iiiiS0_ --------------------------
	.section	.nv.constant0._Z25ElementWiseMultiplicationP6float2S0_iiiiS0_,"a",@progbits
	.sectionflags	@""
	.align	4
.nv.constant0._Z25ElementWiseMultiplicationP6float2S0_iiiiS0_:
	.zero		936


//--------------------- .nv.constant0._Z9FE_LinearPfiiiiS_iifS_PiS_S0_ --------------------------
	.section	.nv.constant0._Z9FE_LinearPfiiiiS_iifS_PiS_S0_,"a",@progbits
	.sectionflags	@""
	.align	4
.nv.constant0._Z9FE_LinearPfiiiiS_iifS_PiS_S0_:
	.zero		976


//--------------------- .nv.constant0._Z10EWM_LinearP6float2S0_iiiiS0_ --------------------------
	.section	.nv.constant0._Z10EWM_LinearP6float2S0_iiiiS0_,"a",@progbits
	.sectionflags	@""
	.align	4
.nv.constant0._Z10EWM_LinearP6float2S0_iiiiS0_:
	.zero		936


//--------------------- SYMBOLS --------------------------

	.type		.nv.reservedSmem.offset0,@object
	.size		.nv.reservedSmem.offset0,0x4
	.type		.nv.reservedSmem.cap,@object
	.size		.nv.reservedSmem.cap,0x4
